//
// Generated by NVIDIA NVVM Compiler
//
// Compiler Build ID: CL-36424714
// Cuda compilation tools, release 13.0, V13.0.88
// Based on NVVM 20.0.0
//

.version 9.0
.target sm_100
.address_size 64

	// .globl	_Z21dct8x8_forward_sharedPKfPfi
.const .align 1 .b8 d_zigzag[64];
.const .align 1 .b8 d_qtab[64];
.const .align 4 .b8 d_cos[256];
// _ZZ21dct8x8_forward_sharedPKfPfiE2sh has been demoted
// _ZZ21dct8x8_inverse_sharedPKfPfiE2sh has been demoted

.visible .entry _Z21dct8x8_forward_sharedPKfPfi(
	.param .u64 .ptr .align 1 _Z21dct8x8_forward_sharedPKfPfi_param_0,
	.param .u64 .ptr .align 1 _Z21dct8x8_forward_sharedPKfPfi_param_1,
	.param .u32 _Z21dct8x8_forward_sharedPKfPfi_param_2
)
{
	.reg .pred 	%p<3>;
	.reg .b32 	%r<19>;
	.reg .b32 	%f<54>;
	.reg .b64 	%rd<13>;
	// demoted variable
	.shared .align 4 .b8 _ZZ21dct8x8_forward_sharedPKfPfiE2sh[256];
	ld.param.u64 	%rd1, [_Z21dct8x8_forward_sharedPKfPfi_param_0];
	ld.param.u64 	%rd2, [_Z21dct8x8_forward_sharedPKfPfi_param_1];
	ld.param.u32 	%r1, [_Z21dct8x8_forward_sharedPKfPfi_param_2];
	cvta.to.global.u64 	%rd3, %rd1;
	mov.u32 	%r2, %tid.x;
	mov.u32 	%r3, %tid.y;
	mov.u32 	%r4, %ctaid.x;
	shl.b32 	%r5, %r4, 3;
	add.s32 	%r6, %r5, %r2;
	mov.u32 	%r7, %ctaid.y;
	shl.b32 	%r8, %r7, 3;
	add.s32 	%r9, %r8, %r3;
	mad.lo.s32 	%r10, %r1, %r9, %r6;
	mul.wide.s32 	%rd4, %r10, 4;
	add.s64 	%rd5, %rd3, %rd4;
	ld.global.nc.f32 	%f1, [%rd5];
	shl.b32 	%r11, %r3, 5;
	mov.u32 	%r12, _ZZ21dct8x8_forward_sharedPKfPfiE2sh;
	add.s32 	%r13, %r12, %r11;
	shl.b32 	%r14, %r2, 2;
	add.s32 	%r15, %r13, %r14;
	st.shared.f32 	[%r15], %f1;
	bar.sync 	0;
	shl.b32 	%r16, %r2, 3;
	ld.shared.f32 	%f2, [%r13];
	mul.wide.u32 	%rd6, %r16, 4;
	mov.u64 	%rd7, d_cos;
	add.s64 	%rd8, %rd7, %rd6;
	ld.const.f32 	%f3, [%rd8];
	fma.rn.f32 	%f4, %f2, %f3, 0f00000000;
	ld.shared.f32 	%f5, [%r13+4];
	ld.const.f32 	%f6, [%rd8+4];
	fma.rn.f32 	%f7, %f5, %f6, %f4;
	ld.shared.f32 	%f8, [%r13+8];
	ld.const.f32 	%f9, [%rd8+8];
	fma.rn.f32 	%f10, %f8, %f9, %f7;
	ld.shared.f32 	%f11, [%r13+12];
	ld.const.f32 	%f12, [%rd8+12];
	fma.rn.f32 	%f13, %f11, %f12, %f10;
	ld.shared.f32 	%f14, [%r13+16];
	ld.const.f32 	%f15, [%rd8+16];
	fma.rn.f32 	%f16, %f14, %f15, %f13;
	ld.shared.f32 	%f17, [%r13+20];
	ld.const.f32 	%f18, [%rd8+20];
	fma.rn.f32 	%f19, %f17, %f18, %f16;
	ld.shared.f32 	%f20, [%r13+24];
	ld.const.f32 	%f21, [%rd8+24];
	fma.rn.f32 	%f22, %f20, %f21, %f19;
	ld.shared.f32 	%f23, [%r13+28];
	ld.const.f32 	%f24, [%rd8+28];
	fma.rn.f32 	%f25, %f23, %f24, %f22;
	setp.eq.s32 	%p1, %r2, 0;
	selp.f32 	%f26, 0f3EB504F3, 0f3F000000, %p1;
	mul.f32 	%f27, %f26, %f25;
	st.shared.f32 	[%r15], %f27;
	bar.sync 	0;
	shl.b32 	%r17, %r3, 3;
	add.s32 	%r18, %r12, %r14;
	ld.shared.f32 	%f28, [%r18];
	mul.wide.u32 	%rd9, %r17, 4;
	add.s64 	%rd10, %rd7, %rd9;
	ld.const.f32 	%f29, [%rd10];
	fma.rn.f32 	%f30, %f28, %f29, 0f00000000;
	ld.shared.f32 	%f31, [%r18+32];
	ld.const.f32 	%f32, [%rd10+4];
	fma.rn.f32 	%f33, %f31, %f32, %f30;
	ld.shared.f32 	%f34, [%r18+64];
	ld.const.f32 	%f35, [%rd10+8];
	fma.rn.f32 	%f36, %f34, %f35, %f33;
	ld.shared.f32 	%f37, [%r18+96];
	ld.const.f32 	%f38, [%rd10+12];
	fma.rn.f32 	%f39, %f37, %f38, %f36;
	ld.shared.f32 	%f40, [%r18+128];
	ld.const.f32 	%f41, [%rd10+16];
	fma.rn.f32 	%f42, %f40, %f41, %f39;
	ld.shared.f32 	%f43, [%r18+160];
	ld.const.f32 	%f44, [%rd10+20];
	fma.rn.f32 	%f45, %f43, %f44, %f42;
	ld.shared.f32 	%f46, [%r18+192];
	ld.const.f32 	%f47, [%rd10+24];
	fma.rn.f32 	%f48, %f46, %f47, %f45;
	ld.shared.f32 	%f49, [%r18+224];
	ld.const.f32 	%f50, [%rd10+28];
	fma.rn.f32 	%f51, %f49, %f50, %f48;
	cvta.to.global.u64 	%rd11, %rd2;
	setp.eq.s32 	%p2, %r3, 0;
	selp.f32 	%f52, 0f3EB504F3, 0f3F000000, %p2;
	mul.f32 	%f53, %f52, %f51;
	add.s64 	%rd12, %rd11, %rd4;
	st.global.f32 	[%rd12], %f53;
	ret;

}
	// .globl	_Z21dct8x8_inverse_sharedPKfPfi
.visible .entry _Z21dct8x8_inverse_sharedPKfPfi(
	.param .u64 .ptr .align 1 _Z21dct8x8_inverse_sharedPKfPfi_param_0,
	.param .u64 .ptr .align 1 _Z21dct8x8_inverse_sharedPKfPfi_param_1,
	.param .u32 _Z21dct8x8_inverse_sharedPKfPfi_param_2
)
{
	.reg .b32 	%r<17>;
	.reg .b32 	%f<66>;
	.reg .b64 	%rd<13>;
	// demoted variable
	.shared .align 4 .b8 _ZZ21dct8x8_inverse_sharedPKfPfiE2sh[256];
	ld.param.u64 	%rd1, [_Z21dct8x8_inverse_sharedPKfPfi_param_0];
	ld.param.u64 	%rd2, [_Z21dct8x8_inverse_sharedPKfPfi_param_1];
	ld.param.u32 	%r1, [_Z21dct8x8_inverse_sharedPKfPfi_param_2];
	cvta.to.global.u64 	%rd3, %rd1;
	mov.u32 	%r2, %tid.x;
	mov.u32 	%r3, %tid.y;
	mov.u32 	%r4, %ctaid.x;
	shl.b32 	%r5, %r4, 3;
	add.s32 	%r6, %r5, %r2;
	mov.u32 	%r7, %ctaid.y;
	shl.b32 	%r8, %r7, 3;
	add.s32 	%r9, %r8, %r3;
	mad.lo.s32 	%r10, %r1, %r9, %r6;
	mul.wide.s32 	%rd4, %r10, 4;
	add.s64 	%rd5, %rd3, %rd4;
	ld.global.nc.f32 	%f1, [%rd5];
	shl.b32 	%r11, %r3, 5;
	mov.u32 	%r12, _ZZ21dct8x8_inverse_sharedPKfPfiE2sh;
	add.s32 	%r13, %r12, %r11;
	shl.b32 	%r14, %r2, 2;
	add.s32 	%r15, %r13, %r14;
	st.shared.f32 	[%r15], %f1;
	bar.sync 	0;
	add.s32 	%r16, %r12, %r14;
	ld.shared.f32 	%f2, [%r16];
	mul.f32 	%f3, %f2, 0f3EB504F3;
	mul.wide.u32 	%rd6, %r3, 4;
	mov.u64 	%rd7, d_cos;
	add.s64 	%rd8, %rd7, %rd6;
	ld.const.f32 	%f4, [%rd8];
	fma.rn.f32 	%f5, %f3, %f4, 0f00000000;
	ld.shared.f32 	%f6, [%r16+32];
	mul.f32 	%f7, %f6, 0f3F000000;
	ld.const.f32 	%f8, [%rd8+32];
	fma.rn.f32 	%f9, %f7, %f8, %f5;
	ld.shared.f32 	%f10, [%r16+64];
	mul.f32 	%f11, %f10, 0f3F000000;
	ld.const.f32 	%f12, [%rd8+64];
	fma.rn.f32 	%f13, %f11, %f12, %f9;
	ld.shared.f32 	%f14, [%r16+96];
	mul.f32 	%f15, %f14, 0f3F000000;
	ld.const.f32 	%f16, [%rd8+96];
	fma.rn.f32 	%f17, %f15, %f16, %f13;
	ld.shared.f32 	%f18, [%r16+128];
	mul.f32 	%f19, %f18, 0f3F000000;
	ld.const.f32 	%f20, [%rd8+128];
	fma.rn.f32 	%f21, %f19, %f20, %f17;
	ld.shared.f32 	%f22, [%r16+160];
	mul.f32 	%f23, %f22, 0f3F000000;
	ld.const.f32 	%f24, [%rd8+160];
	fma.rn.f32 	%f25, %f23, %f24, %f21;
	ld.shared.f32 	%f26, [%r16+192];
	mul.f32 	%f27, %f26, 0f3F000000;
	ld.const.f32 	%f28, [%rd8+192];
	fma.rn.f32 	%f29, %f27, %f28, %f25;
	ld.shared.f32 	%f30, [%r16+224];
	mul.f32 	%f31, %f30, 0f3F000000;
	ld.const.f32 	%f32, [%rd8+224];
	fma.rn.f32 	%f33, %f31, %f32, %f29;
	st.shared.f32 	[%r15], %f33;
	bar.sync 	0;
	ld.shared.f32 	%f34, [%r13];
	mul.f32 	%f35, %f34, 0f3EB504F3;
	mul.wide.u32 	%rd9, %r2, 4;
	add.s64 	%rd10, %rd7, %rd9;
	ld.const.f32 	%f36, [%rd10];
	fma.rn.f32 	%f37, %f35, %f36, 0f00000000;
	ld.shared.f32 	%f38, [%r13+4];
	mul.f32 	%f39, %f38, 0f3F000000;
	ld.const.f32 	%f40, [%rd10+32];
	fma.rn.f32 	%f41, %f39, %f40, %f37;
	ld.shared.f32 	%f42, [%r13+8];
	mul.f32 	%f43, %f42, 0f3F000000;
	ld.const.f32 	%f44, [%rd10+64];
	fma.rn.f32 	%f45, %f43, %f44, %f41;
	ld.shared.f32 	%f46, [%r13+12];
	mul.f32 	%f47, %f46, 0f3F000000;
	ld.const.f32 	%f48, [%rd10+96];
	fma.rn.f32 	%f49, %f47, %f48, %f45;
	ld.shared.f32 	%f50, [%r13+16];
	mul.f32 	%f51, %f50, 0f3F000000;
	ld.const.f32 	%f52, [%rd10+128];
	fma.rn.f32 	%f53, %f51, %f52, %f49;
	ld.shared.f32 	%f54, [%r13+20];
	mul.f32 	%f55, %f54, 0f3F000000;
	ld.const.f32 	%f56, [%rd10+160];
	fma.rn.f32 	%f57, %f55, %f56, %f53;
	ld.shared.f32 	%f58, [%r13+24];
	mul.f32 	%f59, %f58, 0f3F000000;
	ld.const.f32 	%f60, [%rd10+192];
	fma.rn.f32 	%f61, %f59, %f60, %f57;
	ld.shared.f32 	%f62, [%r13+28];
	mul.f32 	%f63, %f62, 0f3F000000;
	ld.const.f32 	%f64, [%rd10+224];
	fma.rn.f32 	%f65, %f63, %f64, %f61;
	cvta.to.global.u64 	%rd11, %rd2;
	add.s64 	%rd12, %rd11, %rd4;
	st.global.f32 	[%rd12], %f65;
	ret;

}
	// .globl	_Z13zigzag_kernelPKfPfii
.visible .entry _Z13zigzag_kernelPKfPfii(
	.param .u64 .ptr .align 1 _Z13zigzag_kernelPKfPfii_param_0,
	.param .u64 .ptr .align 1 _Z13zigzag_kernelPKfPfii_param_1,
	.param .u32 _Z13zigzag_kernelPKfPfii_param_2,
	.param .u32 _Z13zigzag_kernelPKfPfii_param_3
)
{
	.reg .b32 	%r<18>;
	.reg .b32 	%f<2>;
	.reg .b64 	%rd<12>;

	ld.param.u64 	%rd1, [_Z13zigzag_kernelPKfPfii_param_0];
	ld.param.u64 	%rd2, [_Z13zigzag_kernelPKfPfii_param_1];
	ld.param.u32 	%r1, [_Z13zigzag_kernelPKfPfii_param_2];
	ld.param.u32 	%r2, [_Z13zigzag_kernelPKfPfii_param_3];
	cvta.to.global.u64 	%rd3, %rd2;
	cvta.to.global.u64 	%rd4, %rd1;
	mov.u32 	%r3, %ctaid.x;
	mov.u32 	%r4, %ctaid.y;
	mov.u32 	%r5, %tid.x;
	mov.u32 	%r6, %tid.y;
	shl.b32 	%r7, %r3, 3;
	add.s32 	%r8, %r7, %r5;
	shl.b32 	%r9, %r4, 3;
	add.s32 	%r10, %r9, %r6;
	mad.lo.s32 	%r11, %r2, %r4, %r3;
	shl.b32 	%r12, %r6, 3;
	add.s32 	%r13, %r12, %r5;
	cvt.u64.u32 	%rd5, %r13;
	mov.u64 	%rd6, d_zigzag;
	add.s64 	%rd7, %rd6, %rd5;
	ld.const.u8 	%r14, [%rd7];
	mad.lo.s32 	%r15, %r1, %r10, %r8;
	mul.wide.s32 	%rd8, %r15, 4;
	add.s64 	%rd9, %rd4, %rd8;
	ld.global.nc.f32 	%f1, [%rd9];
	shl.b32 	%r16, %r11, 6;
	add.s32 	%r17, %r16, %r14;
	mul.wide.s32 	%rd10, %r17, 4;
	add.s64 	%rd11, %rd3, %rd10;
	st.global.f32 	[%rd11], %f1;
	ret;

}
	// .globl	_Z15quantise_kernelPKfPsfi
.visible .entry _Z15quantise_kernelPKfPsfi(
	.param .u64 .ptr .align 1 _Z15quantise_kernelPKfPsfi_param_0,
	.param .u64 .ptr .align 1 _Z15quantise_kernelPKfPsfi_param_1,
	.param .f32 _Z15quantise_kernelPKfPsfi_param_2,
	.param .u32 _Z15quantise_kernelPKfPsfi_param_3
)
{
	.reg .pred 	%p<2>;
	.reg .b16 	%rs<2>;
	.reg .b32 	%r<13>;
	.reg .b32 	%f<10>;
	.reg .b64 	%rd<12>;

	ld.param.u64 	%rd1, [_Z15quantise_kernelPKfPsfi_param_0];
	ld.param.u64 	%rd2, [_Z15quantise_kernelPKfPsfi_param_1];
	ld.param.f32 	%f1, [_Z15quantise_kernelPKfPsfi_param_2];
	ld.param.u32 	%r2, [_Z15quantise_kernelPKfPsfi_param_3];
	mov.u32 	%r3, %tid.x;
	mov.u32 	%r4, %ctaid.x;
	mov.u32 	%r5, %ntid.x;
	mad.lo.s32 	%r1, %r4, %r5, %r3;
	shl.b32 	%r6, %r2, 6;
	setp.ge.s32 	%p1, %r1, %r6;
	@%p1 bra 	$L__BB3_2;
	cvta.to.global.u64 	%rd3, %rd1;
	cvta.to.global.u64 	%rd4, %rd2;
	shr.s32 	%r7, %r1, 31;
	shr.u32 	%r8, %r7, 26;
	add.s32 	%r9, %r1, %r8;
	and.b32  	%r10, %r9, -64;
	sub.s32 	%r11, %r1, %r10;
	cvt.s64.s32 	%rd5, %r11;
	mov.u64 	%rd6, d_qtab;
	add.s64 	%rd7, %rd6, %rd5;
	ld.const.u8 	%rs1, [%rd7];
	cvt.rn.f32.u16 	%f2, %rs1;
	mul.f32 	%f3, %f1, %f2;
	mul.wide.s32 	%rd8, %r1, 4;
	add.s64 	%rd9, %rd3, %rd8;
	ld.global.nc.f32 	%f4, [%rd9];
	div.rn.f32 	%f5, %f4, %f3;
	mov.f32 	%f6, 0f3F000000;
	copysign.f32 	%f7, %f5, %f6;
	add.rz.f32 	%f8, %f5, %f7;
	cvt.rzi.f32.f32 	%f9, %f8;
	cvt.rzi.s32.f32 	%r12, %f9;
	mul.wide.s32 	%rd10, %r1, 2;
	add.s64 	%rd11, %rd4, %rd10;
	st.global.u16 	[%rd11], %r12;
$L__BB3_2:
	ret;

}
	// .globl	_Z21dequant_invzig_kernelPKsPffii
.visible .entry _Z21dequant_invzig_kernelPKsPffii(
	.param .u64 .ptr .align 1 _Z21dequant_invzig_kernelPKsPffii_param_0,
	.param .u64 .ptr .align 1 _Z21dequant_invzig_kernelPKsPffii_param_1,
	.param .f32 _Z21dequant_invzig_kernelPKsPffii_param_2,
	.param .u32 _Z21dequant_invzig_kernelPKsPffii_param_3,
	.param .u32 _Z21dequant_invzig_kernelPKsPffii_param_4
)
{
	.reg .b16 	%rs<3>;
	.reg .b32 	%r<18>;
	.reg .b32 	%f<6>;
	.reg .b64 	%rd<14>;

	ld.param.u64 	%rd1, [_Z21dequant_invzig_kernelPKsPffii_param_0];
	ld.param.u64 	%rd2, [_Z21dequant_invzig_kernelPKsPffii_param_1];
	ld.param.f32 	%f1, [_Z21dequant_invzig_kernelPKsPffii_param_2];
	ld.param.u32 	%r1, [_Z21dequant_invzig_kernelPKsPffii_param_3];
	ld.param.u32 	%r2, [_Z21dequant_invzig_kernelPKsPffii_param_4];
	cvta.to.global.u64 	%rd3, %rd2;
	cvta.to.global.u64 	%rd4, %rd1;
	mov.u32 	%r3, %ctaid.x;
	mov.u32 	%r4, %ctaid.y;
	mov.u32 	%r5, %tid.x;
	mov.u32 	%r6, %tid.y;
	shl.b32 	%r7, %r3, 3;
	add.s32 	%r8, %r7, %r5;
	shl.b32 	%r9, %r4, 3;
	add.s32 	%r10, %r9, %r6;
	mad.lo.s32 	%r11, %r2, %r4, %r3;
	shl.b32 	%r12, %r6, 3;
	add.s32 	%r13, %r12, %r5;
	cvt.u64.u32 	%rd5, %r13;
	mov.u64 	%rd6, d_zigzag;
	add.s64 	%rd7, %rd6, %rd5;
	ld.const.u8 	%r14, [%rd7];
	mov.u64 	%rd8, d_qtab;
	add.s64 	%rd9, %rd8, %rd5;
	ld.const.u8 	%rs1, [%rd9];
	cvt.rn.f32.u16 	%f2, %rs1;
	mul.f32 	%f3, %f1, %f2;
	shl.b32 	%r15, %r11, 6;
	add.s32 	%r16, %r15, %r14;
	mul.wide.s32 	%rd10, %r16, 2;
	add.s64 	%rd11, %rd4, %rd10;
	ld.global.nc.u16 	%rs2, [%rd11];
	cvt.rn.f32.s16 	%f4, %rs2;
	mul.f32 	%f5, %f3, %f4;
	mad.lo.s32 	%r17, %r1, %r10, %r8;
	mul.wide.s32 	%rd12, %r17, 4;
	add.s64 	%rd13, %rd3, %rd12;
	st.global.f32 	[%rd13], %f5;
	ret;

}


// ===== COMPILED SASS (sm_100) =====

	.target	sm_100

	.elftype	@"ET_EXEC"


//--------------------- .note.nv.tkinfo           --------------------------
	.section	.note.nv.tkinfo,"",@"SHT_NOTE"
	.sectionflags	@"SHF_NOTE_NV_TKINFO"
	.tkinfo
        /*0018*/ 	.word	0x00000002
        /*0030*/ 	.string	""
        /*0030*/ 	.string	"ptxas"
        /*0030*/ 	.string	"Cuda compilation tools, release 13.0, V13.0.88"
        /*0030*/ 	.string	"Build cuda_13.0.r13.0/compiler.36424714_0"
        /*0030*/ 	.string	"-arch sm_100 -m 64 "



//--------------------- .note.nv.cuinfo           --------------------------
	.section	.note.nv.cuinfo,"",@"SHT_NOTE"
	.sectionflags	@"SHF_NOTE_NV_CUINFO"
        /*0018*/ 	.short	0x0002
        /*001a*/ 	.short	0x0064
        /*001c*/ 	.short	0x0082
	.zero		2


//--------------------- .nv.info                  --------------------------
	.section	.nv.info,"",@"SHT_CUDA_INFO"
	.align	4


	//----- nvinfo : EIATTR_REGCOUNT
	.align		4
        /*0000*/ 	.byte	0x04, 0x2f
        /*0002*/ 	.short	(.L_4 - .L_3)
	.align		4
.L_3:
        /*0004*/ 	.word	index@(_Z21dct8x8_forward_sharedPKfPfi)
        /*0008*/ 	.word	0x0000001a


	//----- nvinfo : EIATTR_FRAME_SIZE
	.align		4
.L_4:
        /*000c*/ 	.byte	0x04, 0x11
        /*000e*/ 	.short	(.L_6 - .L_5)
	.align		4
.L_5:
        /*0010*/ 	.word	index@(_Z21dct8x8_forward_sharedPKfPfi)
        /*0014*/ 	.word	0x00000000


	//----- nvinfo : EIATTR_REGCOUNT
	.align		4
.L_6:
        /*0018*/ 	.byte	0x04, 0x2f
        /*001a*/ 	.short	(.L_8 - .L_7)
	.align		4
.L_7:
        /*001c*/ 	.word	index@(_Z21dct8x8_inverse_sharedPKfPfi)
        /*0020*/ 	.word	0x00000019


	//----- nvinfo : EIATTR_FRAME_SIZE
	.align		4
.L_8:
        /*0024*/ 	.byte	0x04, 0x11
        /*0026*/ 	.short	(.L_10 - .L_9)
	.align		4
.L_9:
        /*0028*/ 	.word	index@(_Z21dct8x8_inverse_sharedPKfPfi)
        /*002c*/ 	.word	0x00000000


	//----- nvinfo : EIATTR_REGCOUNT
	.align		4
.L_10:
        /*0030*/ 	.byte	0x04, 0x2f
        /*0032*/ 	.short	(.L_12 - .L_11)
	.align		4
.L_11:
        /*0034*/ 	.word	index@(_Z13zigzag_kernelPKfPfii)
        /*0038*/ 	.word	0x0000000c


	//----- nvinfo : EIATTR_FRAME_SIZE
	.align		4
.L_12:
        /*003c*/ 	.byte	0x04, 0x11
        /*003e*/ 	.short	(.L_14 - .L_13)
	.align		4
.L_13:
        /*0040*/ 	.word	index@(_Z13zigzag_kernelPKfPfii)
        /*0044*/ 	.word	0x00000000


	//----- nvinfo : EIATTR_REGCOUNT
	.align		4
.L_14:
        /*0048*/ 	.byte	0x04, 0x2f
        /*004a*/ 	.short	(.L_16 - .L_15)
	.align		4
.L_15:
        /*004c*/ 	.word	index@(_Z15quantise_kernelPKfPsfi)
        /*0050*/ 	.word	0x00000010


	//----- nvinfo : EIATTR_FRAME_SIZE
	.align		4
.L_16:
        /*0054*/ 	.byte	0x04, 0x11
        /*0056*/ 	.short	(.L_18 - .L_17)
	.align		4
.L_17:
        /*0058*/ 	.word	index@($__internal_0_$__cuda_sm3x_div_rn_noftz_f32_slowpath)
        /*005c*/ 	.word	0x00000000


	//----- nvinfo : EIATTR_FRAME_SIZE
	.align		4
.L_18:
        /*0060*/ 	.byte	0x04, 0x11
        /*0062*/ 	.short	(.L_20 - .L_19)
	.align		4
.L_19:
        /*0064*/ 	.word	index@(_Z15quantise_kernelPKfPsfi)
        /*0068*/ 	.word	0x00000000


	//----- nvinfo : EIATTR_REGCOUNT
	.align		4
.L_20:
        /*006c*/ 	.byte	0x04, 0x2f
        /*006e*/ 	.short	(.L_22 - .L_21)
	.align		4
.L_21:
        /*0070*/ 	.word	index@(_Z21dequant_invzig_kernelPKsPffii)
        /*0074*/ 	.word	0x0000000f


	//----- nvinfo : EIATTR_FRAME_SIZE
	.align		4
.L_22:
        /*0078*/ 	.byte	0x04, 0x11
        /*007a*/ 	.short	(.L_24 - .L_23)
	.align		4
.L_23:
        /*007c*/ 	.word	index@(_Z21dequant_invzig_kernelPKsPffii)
        /*0080*/ 	.word	0x00000000


	//----- nvinfo : EIATTR_MIN_STACK_SIZE
	.align		4
.L_24:
        /*0084*/ 	.byte	0x04, 0x12
        /*0086*/ 	.short	(.L_26 - .L_25)
	.align		4
.L_25:
        /*0088*/ 	.word	index@(_Z21dequant_invzig_kernelPKsPffii)
        /*008c*/ 	.word	0x00000000


	//----- nvinfo : EIATTR_MIN_STACK_SIZE
	.align		4
.L_26:
        /*0090*/ 	.byte	0x04, 0x12
        /*0092*/ 	.short	(.L_28 - .L_27)
	.align		4
.L_27:
        /*0094*/ 	.word	index@(_Z15quantise_kernelPKfPsfi)
        /*0098*/ 	.word	0x00000000


	//----- nvinfo : EIATTR_MIN_STACK_SIZE
	.align		4
.L_28:
        /*009c*/ 	.byte	0x04, 0x12
        /*009e*/ 	.short	(.L_30 - .L_29)
	.align		4
.L_29:
        /*00a0*/ 	.word	index@(_Z13zigzag_kernelPKfPfii)
        /*00a4*/ 	.word	0x00000000


	//----- nvinfo : EIATTR_MIN_STACK_SIZE
	.align		4
.L_30:
        /*00a8*/ 	.byte	0x04, 0x12
        /*00aa*/ 	.short	(.L_32 - .L_31)
	.align		4
.L_31:
        /*00ac*/ 	.word	index@(_Z21dct8x8_inverse_sharedPKfPfi)
        /*00b0*/ 	.word	0x00000000


	//----- nvinfo : EIATTR_MIN_STACK_SIZE
	.align		4
.L_32:
        /*00b4*/ 	.byte	0x04, 0x12
        /*00b6*/ 	.short	(.L_34 - .L_33)
	.align		4
.L_33:
        /*00b8*/ 	.word	index@(_Z21dct8x8_forward_sharedPKfPfi)
        /*00bc*/ 	.word	0x00000000
.L_34:


//--------------------- .nv.compat                --------------------------
	.section	.nv.compat,"",@"SHT_CUDA_COMPAT_INFO"
	.align	4
        /*0000*/ 	.byte	0x02, 0x09, 0x00, 0x00, 0x02, 0x02, 0x01, 0x00, 0x02, 0x05, 0x05, 0x00, 0x03, 0x07, 0x01, 0x01
        /*0010*/ 	.byte	0x02, 0x03, 0x00, 0x00, 0x02, 0x06, 0x01, 0x00, 0x04, 0x0b, 0x08, 0x00, 0x01, 0x00, 0x00, 0x00
        /*0020*/ 	.byte	0x00, 0x00, 0x00, 0x00


//--------------------- .nv.info._Z21dequant_invzig_kernelPKsPffii --------------------------
	.section	.nv.info._Z21dequant_invzig_kernelPKsPffii,"",@"SHT_CUDA_INFO"
	.sectionflags	@""
	.align	4


	//----- nvinfo : EIATTR_CUDA_API_VERSION
	.align		4
        /*0000*/ 	.byte	0x04, 0x37
        /*0002*/ 	.short	(.L_36 - .L_35)
.L_35:
        /*0004*/ 	.word	0x00000082


	//----- nvinfo : EIATTR_KPARAM_INFO
	.align		4
.L_36:
        /*0008*/ 	.byte	0x04, 0x17
        /*000a*/ 	.short	(.L_38 - .L_37)
.L_37:
        /*000c*/ 	.word	0x00000000
        /*0010*/ 	.short	0x0004
        /*0012*/ 	.short	0x0018
        /*0014*/ 	.byte	0x00, 0xf0, 0x11, 0x00


	//----- nvinfo : EIATTR_KPARAM_INFO
	.align		4
.L_38:
        /*0018*/ 	.byte	0x04, 0x17
        /*001a*/ 	.short	(.L_40 - .L_39)
.L_39:
        /*001c*/ 	.word	0x00000000
        /*0020*/ 	.short	0x0003
        /*0022*/ 	.short	0x0014
        /*0024*/ 	.byte	0x00, 0xf0, 0x11, 0x00


	//----- nvinfo : EIATTR_KPARAM_INFO
	.align		4
.L_40:
        /*0028*/ 	.byte	0x04, 0x17
        /*002a*/ 	.short	(.L_42 - .L_41)
.L_41:
        /*002c*/ 	.word	0x00000000
        /*0030*/ 	.short	0x0002
        /*0032*/ 	.short	0x0010
        /*0034*/ 	.byte	0x00, 0xf0, 0x11, 0x00


	//----- nvinfo : EIATTR_KPARAM_INFO
	.align		4
.L_42:
        /*0038*/ 	.byte	0x04, 0x17
        /*003a*/ 	.short	(.L_44 - .L_43)
.L_43:
        /*003c*/ 	.word	0x00000000
        /*0040*/ 	.short	0x0001
        /*0042*/ 	.short	0x0008
        /*0044*/ 	.byte	0x00, 0xf5, 0x21, 0x00


	//----- nvinfo : EIATTR_KPARAM_INFO
	.align		4
.L_44:
        /*0048*/ 	.byte	0x04, 0x17
        /*004a*/ 	.short	(.L_46 - .L_45)
.L_45:
        /*004c*/ 	.word	0x00000000
        /*0050*/ 	.short	0x0000
        /*0052*/ 	.short	0x0000
        /*0054*/ 	.byte	0x00, 0xf5, 0x21, 0x00


	//----- nvinfo : EIATTR_SPARSE_MMA_MASK
	.align		4
.L_46:
        /*0058*/ 	.byte	0x03, 0x50
        /*005a*/ 	.short	0x0000


	//----- nvinfo : EIATTR_MAXREG_COUNT
	.align		4
        /*005c*/ 	.byte	0x03, 0x1b
        /*005e*/ 	.short	0x00ff


	//----- nvinfo : EIATTR_MERCURY_ISA_VERSION
	.align		4
        /*0060*/ 	.byte	0x03, 0x5f
        /*0062*/ 	.short	0x0101


	//----- nvinfo : EIATTR_VRC_CTA_INIT_COUNT
	.align		4
        /*0064*/ 	.byte	0x02, 0x4a
	.zero		1
	.zero		1


	//----- nvinfo : EIATTR_EXIT_INSTR_OFFSETS
	.align		4
        /*0068*/ 	.byte	0x04, 0x1c
        /*006a*/ 	.short	(.L_48 - .L_47)


	//   ....[0]....
.L_47:
        /*006c*/ 	.word	0x000001a0


	//----- nvinfo : EIATTR_CBANK_PARAM_SIZE
	.align		4
.L_48:
        /*0070*/ 	.byte	0x03, 0x19
        /*0072*/ 	.short	0x001c


	//----- nvinfo : EIATTR_PARAM_CBANK
	.align		4
        /*0074*/ 	.byte	0x04, 0x0a
        /*0076*/ 	.short	(.L_50 - .L_49)
	.align		4
.L_49:
        /*0078*/ 	.word	index@(.nv.constant0._Z21dequant_invzig_kernelPKsPffii)
        /*007c*/ 	.short	0x0380
        /*007e*/ 	.short	0x001c


	//----- nvinfo : EIATTR_SW_WAR
	.align		4
.L_50:
        /*0080*/ 	.byte	0x04, 0x36
        /*0082*/ 	.short	(.L_52 - .L_51)
.L_51:
        /*0084*/ 	.word	0x00000008
.L_52:


//--------------------- .nv.info._Z15quantise_kernelPKfPsfi --------------------------
	.section	.nv.info._Z15quantise_kernelPKfPsfi,"",@"SHT_CUDA_INFO"
	.sectionflags	@""
	.align	4


	//----- nvinfo : EIATTR_CUDA_API_VERSION
	.align		4
        /*0000*/ 	.byte	0x04, 0x37
        /*0002*/ 	.short	(.L_54 - .L_53)
.L_53:
        /*0004*/ 	.word	0x00000082


	//----- nvinfo : EIATTR_KPARAM_INFO
	.align		4
.L_54:
        /*0008*/ 	.byte	0x04, 0x17
        /*000a*/ 	.short	(.L_56 - .L_55)
.L_55:
        /*000c*/ 	.word	0x00000000
        /*0010*/ 	.short	0x0003
        /*0012*/ 	.short	0x0014
        /*0014*/ 	.byte	0x00, 0xf0, 0x11, 0x00


	//----- nvinfo : EIATTR_KPARAM_INFO
	.align		4
.L_56:
        /*0018*/ 	.byte	0x04, 0x17
        /*001a*/ 	.short	(.L_58 - .L_57)
.L_57:
        /*001c*/ 	.word	0x00000000
        /*0020*/ 	.short	0x0002
        /*0022*/ 	.short	0x0010
        /*0024*/ 	.byte	0x00, 0xf0, 0x11, 0x00


	//----- nvinfo : EIATTR_KPARAM_INFO
	.align		4
.L_58:
        /*0028*/ 	.byte	0x04, 0x17
        /*002a*/ 	.short	(.L_60 - .L_59)
.L_59:
        /*002c*/ 	.word	0x00000000
        /*0030*/ 	.short	0x0001
        /*0032*/ 	.short	0x0008
        /*0034*/ 	.byte	0x00, 0xf5, 0x21, 0x00


	//----- nvinfo : EIATTR_KPARAM_INFO
	.align		4
.L_60:
        /*0038*/ 	.byte	0x04, 0x17
        /*003a*/ 	.short	(.L_62 - .L_61)
.L_61:
        /*003c*/ 	.word	0x00000000
        /*0040*/ 	.short	0x0000
        /*0042*/ 	.short	0x0000
        /*0044*/ 	.byte	0x00, 0xf5, 0x21, 0x00


	//----- nvinfo : EIATTR_SPARSE_MMA_MASK
	.align		4
.L_62:
        /*0048*/ 	.byte	0x03, 0x50
        /*004a*/ 	.short	0x0000


	//----- nvinfo : EIATTR_MAXREG_COUNT
	.align		4
        /*004c*/ 	.byte	0x03, 0x1b
        /*004e*/ 	.short	0x00ff


	//----- nvinfo : EIATTR_MERCURY_ISA_VERSION
	.align		4
        /*0050*/ 	.byte	0x03, 0x5f
        /*0052*/ 	.short	0x0101


	//----- nvinfo : EIATTR_VRC_CTA_INIT_COUNT
	.align		4
        /*0054*/ 	.byte	0x02, 0x4a
	.zero		1
	.zero		1


	//----- nvinfo : EIATTR_EXIT_INSTR_OFFSETS
	.align		4
        /*0058*/ 	.byte	0x04, 0x1c
        /*005a*/ 	.short	(.L_64 - .L_63)


	//   ....[0]....
.L_63:
        /*005c*/ 	.word	0x00000080


	//   ....[1]....
        /*0060*/ 	.word	0x00000290


	//----- nvinfo : EIATTR_CRS_STACK_SIZE
	.align		4
.L_64:
        /*0064*/ 	.byte	0x04, 0x1e
        /*0066*/ 	.short	(.L_66 - .L_65)
.L_65:
        /*0068*/ 	.word	0x00000000


	//----- nvinfo : EIATTR_CBANK_PARAM_SIZE
	.align		4
.L_66:
        /*006c*/ 	.byte	0x03, 0x19
        /*006e*/ 	.short	0x0018


	//----- nvinfo : EIATTR_PARAM_CBANK
	.align		4
        /*0070*/ 	.byte	0x04, 0x0a
        /*0072*/ 	.short	(.L_68 - .L_67)
	.align		4
.L_67:
        /*0074*/ 	.word	index@(.nv.constant0._Z15quantise_kernelPKfPsfi)
        /*0078*/ 	.short	0x0380
        /*007a*/ 	.short	0x0018


	//----- nvinfo : EIATTR_SW_WAR
	.align		4
.L_68:
        /*007c*/ 	.byte	0x04, 0x36
        /*007e*/ 	.short	(.L_70 - .L_69)
.L_69:
        /*0080*/ 	.word	0x00000008
.L_70:


//--------------------- .nv.info._Z13zigzag_kernelPKfPfii --------------------------
	.section	.nv.info._Z13zigzag_kernelPKfPfii,"",@"SHT_CUDA_INFO"
	.sectionflags	@""
	.align	4


	//----- nvinfo : EIATTR_CUDA_API_VERSION
	.align		4
        /*0000*/ 	.byte	0x04, 0x37
        /*0002*/ 	.short	(.L_72 - .L_71)
.L_71:
        /*0004*/ 	.word	0x00000082


	//----- nvinfo : EIATTR_KPARAM_INFO
	.align		4
.L_72:
        /*0008*/ 	.byte	0x04, 0x17
        /*000a*/ 	.short	(.L_74 - .L_73)
.L_73:
        /*000c*/ 	.word	0x00000000
        /*0010*/ 	.short	0x0003
        /*0012*/ 	.short	0x0014
        /*0014*/ 	.byte	0x00, 0xf0, 0x11, 0x00


	//----- nvinfo : EIATTR_KPARAM_INFO
	.align		4
.L_74:
        /*0018*/ 	.byte	0x04, 0x17
        /*001a*/ 	.short	(.L_76 - .L_75)
.L_75:
        /*001c*/ 	.word	0x00000000
        /*0020*/ 	.short	0x0002
        /*0022*/ 	.short	0x0010
        /*0024*/ 	.byte	0x00, 0xf0, 0x11, 0x00


	//----- nvinfo : EIATTR_KPARAM_INFO
	.align		4
.L_76:
        /*0028*/ 	.byte	0x04, 0x17
        /*002a*/ 	.short	(.L_78 - .L_77)
.L_77:
        /*002c*/ 	.word	0x00000000
        /*0030*/ 	.short	0x0001
        /*0032*/ 	.short	0x0008
        /*0034*/ 	.byte	0x00, 0xf5, 0x21, 0x00


	//----- nvinfo : EIATTR_KPARAM_INFO
	.align		4
.L_78:
        /*0038*/ 	.byte	0x04, 0x17
        /*003a*/ 	.short	(.L_80 - .L_79)
.L_79:
        /*003c*/ 	.word	0x00000000
        /*0040*/ 	.short	0x0000
        /*0042*/ 	.short	0x0000
        /*0044*/ 	.byte	0x00, 0xf5, 0x21, 0x00


	//----- nvinfo : EIATTR_SPARSE_MMA_MASK
	.align		4
.L_80:
        /*0048*/ 	.byte	0x03, 0x50
        /*004a*/ 	.short	0x0000


	//----- nvinfo : EIATTR_MAXREG_COUNT
	.align		4
        /*004c*/ 	.byte	0x03, 0x1b
        /*004e*/ 	.short	0x00ff


	//----- nvinfo : EIATTR_MERCURY_ISA_VERSION
	.align		4
        /*0050*/ 	.byte	0x03, 0x5f
        /*0052*/ 	.short	0x0101


	//----- nvinfo : EIATTR_VRC_CTA_INIT_COUNT
	.align		4
        /*0054*/ 	.byte	0x02, 0x4a
	.zero		1
	.zero		1


	//----- nvinfo : EIATTR_EXIT_INSTR_OFFSETS
	.align		4
        /*0058*/ 	.byte	0x04, 0x1c
        /*005a*/ 	.short	(.L_82 - .L_81)


	//   ....[0]....
.L_81:
        /*005c*/ 	.word	0x00000140


	//----- nvinfo : EIATTR_CBANK_PARAM_SIZE
	.align		4
.L_82:
        /*0060*/ 	.byte	0x03, 0x19
        /*0062*/ 	.short	0x0018


	//----- nvinfo : EIATTR_PARAM_CBANK
	.align		4
        /*0064*/ 	.byte	0x04, 0x0a
        /*0066*/ 	.short	(.L_84 - .L_83)
	.align		4
.L_83:
        /*0068*/ 	.word	index@(.nv.constant0._Z13zigzag_kernelPKfPfii)
        /*006c*/ 	.short	0x0380
        /*006e*/ 	.short	0x0018


	//----- nvinfo : EIATTR_SW_WAR
	.align		4
.L_84:
        /*0070*/ 	.byte	0x04, 0x36
        /*0072*/ 	.short	(.L_86 - .L_85)
.L_85:
        /*0074*/ 	.word	0x00000008
.L_86:


//--------------------- .nv.info._Z21dct8x8_inverse_sharedPKfPfi --------------------------
	.section	.nv.info._Z21dct8x8_inverse_sharedPKfPfi,"",@"SHT_CUDA_INFO"
	.sectionflags	@""
	.align	4


	//----- nvinfo : EIATTR_CUDA_API_VERSION
	.align		4
        /*0000*/ 	.byte	0x04, 0x37
        /*0002*/ 	.short	(.L_88 - .L_87)
.L_87:
        /*0004*/ 	.word	0x00000082


	//----- nvinfo : EIATTR_KPARAM_INFO
	.align		4
.L_88:
        /*0008*/ 	.byte	0x04, 0x17
        /*000a*/ 	.short	(.L_90 - .L_89)
.L_89:
        /*000c*/ 	.word	0x00000000
        /*0010*/ 	.short	0x0002
        /*0012*/ 	.short	0x0010
        /*0014*/ 	.byte	0x00, 0xf0, 0x11, 0x00


	//----- nvinfo : EIATTR_KPARAM_INFO
	.align		4
.L_90:
        /*0018*/ 	.byte	0x04, 0x17
        /*001a*/ 	.short	(.L_92 - .L_91)
.L_91:
        /*001c*/ 	.word	0x00000000
        /*0020*/ 	.short	0x0001
        /*0022*/ 	.short	0x0008
        /*0024*/ 	.byte	0x00, 0xf5, 0x21, 0x00


	//----- nvinfo : EIATTR_KPARAM_INFO
	.align		4
.L_92:
        /*0028*/ 	.byte	0x04, 0x17
        /*002a*/ 	.short	(.L_94 - .L_93)
.L_93:
        /*002c*/ 	.word	0x00000000
        /*0030*/ 	.short	0x0000
        /*0032*/ 	.short	0x0000
        /*0034*/ 	.byte	0x00, 0xf5, 0x21, 0x00


	//----- nvinfo : EIATTR_SPARSE_MMA_MASK
	.align		4
.L_94:
        /*0038*/ 	.byte	0x03, 0x50
        /*003a*/ 	.short	0x0000


	//----- nvinfo : EIATTR_MAXREG_COUNT
	.align		4
        /*003c*/ 	.byte	0x03, 0x1b
        /*003e*/ 	.short	0x00ff


	//----- nvinfo : EIATTR_NUM_BARRIERS
	.align		4
        /*0040*/ 	.byte	0x02, 0x4c
        /*0042*/ 	.byte	0x01
	.zero		1


	//----- nvinfo : EIATTR_MERCURY_ISA_VERSION
	.align		4
        /*0044*/ 	.byte	0x03, 0x5f
        /*0046*/ 	.short	0x0101


	//----- nvinfo : EIATTR_VRC_CTA_INIT_COUNT
	.align		4
        /*0048*/ 	.byte	0x02, 0x4a
	.zero		1
	.zero		1


	//----- nvinfo : EIATTR_EXIT_INSTR_OFFSETS
	.align		4
        /*004c*/ 	.byte	0x04, 0x1c
        /*004e*/ 	.short	(.L_96 - .L_95)


	//   ....[0]....
.L_95:
        /*0050*/ 	.word	0x00000570


	//----- nvinfo : EIATTR_CBANK_PARAM_SIZE
	.align		4
.L_96:
        /*0054*/ 	.byte	0x03, 0x19
        /*0056*/ 	.short	0x0014


	//----- nvinfo : EIATTR_PARAM_CBANK
	.align		4
        /*0058*/ 	.byte	0x04, 0x0a
        /*005a*/ 	.short	(.L_98 - .L_97)
	.align		4
.L_97:
        /*005c*/ 	.word	index@(.nv.constant0._Z21dct8x8_inverse_sharedPKfPfi)
        /*0060*/ 	.short	0x0380
        /*0062*/ 	.short	0x0014


	//----- nvinfo : EIATTR_SW_WAR
	.align		4
.L_98:
        /*0064*/ 	.byte	0x04, 0x36
        /*0066*/ 	.short	(.L_100 - .L_99)
.L_99:
        /*0068*/ 	.word	0x00000008
.L_100:


//--------------------- .nv.info._Z21dct8x8_forward_sharedPKfPfi --------------------------
	.section	.nv.info._Z21dct8x8_forward_sharedPKfPfi,"",@"SHT_CUDA_INFO"
	.sectionflags	@""
	.align	4


	//----- nvinfo : EIATTR_CUDA_API_VERSION
	.align		4
        /*0000*/ 	.byte	0x04, 0x37
        /*0002*/ 	.short	(.L_102 - .L_101)
.L_101:
        /*0004*/ 	.word	0x00000082


	//----- nvinfo : EIATTR_KPARAM_INFO
	.align		4
.L_102:
        /*0008*/ 	.byte	0x04, 0x17
        /*000a*/ 	.short	(.L_104 - .L_103)
.L_103:
        /*000c*/ 	.word	0x00000000
        /*0010*/ 	.short	0x0002
        /*0012*/ 	.short	0x0010
        /*0014*/ 	.byte	0x00, 0xf0, 0x11, 0x00


	//----- nvinfo : EIATTR_KPARAM_INFO
	.align		4
.L_104:
        /*0018*/ 	.byte	0x04, 0x17
        /*001a*/ 	.short	(.L_106 - .L_105)
.L_105:
        /*001c*/ 	.word	0x00000000
        /*0020*/ 	.short	0x0001
        /*0022*/ 	.short	0x0008
        /*0024*/ 	.byte	0x00, 0xf5, 0x21, 0x00


	//----- nvinfo : EIATTR_KPARAM_INFO
	.align		4
.L_106:
        /*0028*/ 	.byte	0x04, 0x17
        /*002a*/ 	.short	(.L_108 - .L_107)
.L_107:
        /*002c*/ 	.word	0x00000000
        /*0030*/ 	.short	0x0000
        /*0032*/ 	.short	0x0000
        /*0034*/ 	.byte	0x00, 0xf5, 0x21, 0x00


	//----- nvinfo : EIATTR_SPARSE_MMA_MASK
	.align		4
.L_108:
        /*0038*/ 	.byte	0x03, 0x50
        /*003a*/ 	.short	0x0000


	//----- nvinfo : EIATTR_MAXREG_COUNT
	.align		4
        /*003c*/ 	.byte	0x03, 0x1b
        /*003e*/ 	.short	0x00ff


	//----- nvinfo : EIATTR_NUM_BARRIERS
	.align		4
        /*0040*/ 	.byte	0x02, 0x4c
        /*0042*/ 	.byte	0x01
	.zero		1


	//----- nvinfo : EIATTR_MERCURY_ISA_VERSION
	.align		4
        /*0044*/ 	.byte	0x03, 0x5f
        /*0046*/ 	.short	0x0101


	//----- nvinfo : EIATTR_VRC_CTA_INIT_COUNT
	.align		4
        /*0048*/ 	.byte	0x02, 0x4a
	.zero		1
	.zero		1


	//----- nvinfo : EIATTR_EXIT_INSTR_OFFSETS
	.align		4
        /*004c*/ 	.byte	0x04, 0x1c
        /*004e*/ 	.short	(.L_110 - .L_109)


	//   ....[0]....
.L_109:
        /*0050*/ 	.word	0x00000480


	//----- nvinfo : EIATTR_CBANK_PARAM_SIZE
	.align		4
.L_110:
        /*0054*/ 	.byte	0x03, 0x19
        /*0056*/ 	.short	0x0014


	//----- nvinfo : EIATTR_PARAM_CBANK
	.align		4
        /*0058*/ 	.byte	0x04, 0x0a
        /*005a*/ 	.short	(.L_112 - .L_111)
	.align		4
.L_111:
        /*005c*/ 	.word	index@(.nv.constant0._Z21dct8x8_forward_sharedPKfPfi)
        /*0060*/ 	.short	0x0380
        /*0062*/ 	.short	0x0014


	//----- nvinfo : EIATTR_SW_WAR
	.align		4
.L_112:
        /*0064*/ 	.byte	0x04, 0x36
        /*0066*/ 	.short	(.L_114 - .L_113)
.L_113:
        /*0068*/ 	.word	0x00000008
.L_114:


//--------------------- .nv.callgraph             --------------------------
	.section	.nv.callgraph,"",@"SHT_CUDA_CALLGRAPH"
	.align	4
	.sectionentsize	8
	.align		4
        /*0000*/ 	.word	0x00000000
	.align		4
        /*0004*/ 	.word	0xffffffff
	.align		4
        /*0008*/ 	.word	0x00000000
	.align		4
        /*000c*/ 	.word	0xfffffffe
	.align		4
        /*0010*/ 	.word	0x00000000
	.align		4
        /*0014*/ 	.word	0xfffffffd
	.align		4
        /*0018*/ 	.word	0x00000000
	.align		4
        /*001c*/ 	.word	0xfffffffc


//--------------------- .nv.constant3             --------------------------
	.section	.nv.constant3,"a",@progbits
	.align	4
.nv.constant3:
	.type		d_zigzag,@object
	.size		d_zigzag,(d_qtab - d_zigzag)
d_zigzag:
	.zero		64
	.type		d_qtab,@object
	.size		d_qtab,(d_cos - d_qtab)
d_qtab:
	.zero		64
	.type		d_cos,@object
	.size		d_cos,(.L_2 - d_cos)
d_cos:
	.zero		256
.L_2:


//--------------------- .text._Z21dequant_invzig_kernelPKsPffii --------------------------
	.section	.text._Z21dequant_invzig_kernelPKsPffii,"ax",@progbits
	.align	128
        .global         _Z21dequant_invzig_kernelPKsPffii
        .type           _Z21dequant_invzig_kernelPKsPffii,@function
        .size           _Z21dequant_invzig_kernelPKsPffii,(.L_x_19 - _Z21dequant_invzig_kernelPKsPffii)
        .other          _Z21dequant_invzig_kernelPKsPffii,@"STO_CUDA_ENTRY STV_DEFAULT"
_Z21dequant_invzig_kernelPKsPffii:
.text._Z21dequant_invzig_kernelPKsPffii:
[----:B------:R-:W-:Y:S01]  /*0000*/  LDC R1, c[0x0][0x37c] ;  /* 0x0000df00ff017b82 */ /* 0x000fe20000000800 */
[----:B------:R-:W0:Y:S01]  /*0010*/  S2R R12, SR_TID.X ;  /* 0x00000000000c7919 */ /* 0x000e220000002100 */
[----:B------:R-:W1:Y:S06]  /*0020*/  LDCU UR6, c[0x0][0x398] ;  /* 0x00007300ff0677ac */ /* 0x000e6c0008000800 */
[----:B------:R-:W2:Y:S01]  /*0030*/  LDC.64 R2, c[0x0][0x380] ;  /* 0x0000e000ff027b82 */ /* 0x000ea20000000a00 */
[----:B------:R-:W0:Y:S01]  /*0040*/  S2R R11, SR_TID.Y ;  /* 0x00000000000b7919 */ /* 0x000e220000002200 */
[----:B------:R-:W3:Y:S01]  /*0050*/  LDCU.64 UR4, c[0x0][0x358] ;  /* 0x00006b00ff0477ac */ /* 0x000ee20008000a00 */
[----:B------:R-:W1:Y:S01]  /*0060*/  S2R R7, SR_CTAID.X ;  /* 0x0000000000077919 */ /* 0x000e620000002500 */
[----:B------:R-:W1:Y:S01]  /*0070*/  S2R R10, SR_CTAID.Y ;  /* 0x00000000000a7919 */ /* 0x000e620000002600 */
[----:B0-----:R-:W-:-:S04]  /*0080*/  LEA R6, R11, R12, 0x3 ;  /* 0x0000000c0b067211 */ /* 0x001fc800078e18ff */
[----:B------:R-:W0:Y:S01]  /*0090*/  LDC.U8 R5, c[0x3][R6] ;  /* 0x00c0000006057b82 */ /* 0x000e220000000000 */
[----:B-1----:R-:W-:Y:S01]  /*00a0*/  IMAD R0, R10, UR6, R7 ;  /* 0x000000060a007c24 */ /* 0x002fe2000f8e0207 */
[----:B------:R-:W1:Y:S04]  /*00b0*/  LDCU.64 UR6, c[0x0][0x390] ;  /* 0x00007200ff0677ac */ /* 0x000e680008000a00 */
[----:B0-----:R-:W-:-:S05]  /*00c0*/  LEA R5, R0, R5, 0x6 ;  /* 0x0000000500057211 */ /* 0x001fca00078e30ff */
[----:B--2---:R-:W-:Y:S01]  /*00d0*/  IMAD.WIDE R2, R5, 0x2, R2 ;  /* 0x0000000205027825 */ /* 0x004fe200078e0202 */
[----:B------:R-:W0:Y:S05]  /*00e0*/  LDC.U8 R8, c[0x3][R6+0x40] ;  /* 0x00c0100006087b82 */ /* 0x000e2a0000000000 */
[----:B---3--:R-:W2:Y:S01]  /*00f0*/  LDG.E.U16.CONSTANT R2, desc[UR4][R2.64] ;  /* 0x0000000402027981 */ /* 0x008ea2000c1e9500 */
[----:B------:R-:W-:Y:S02]  /*0100*/  LEA R0, R7, R12, 0x3 ;  /* 0x0000000c07007211 */ /* 0x000fe400078e18ff */
[----:B------:R-:W3:Y:S01]  /*0110*/  LDC.64 R4, c[0x0][0x388] ;  /* 0x0000e200ff047b82 */ /* 0x000ee20000000a00 */
[----:B------:R-:W-:-:S05]  /*0120*/  LEA R7, R10, R11, 0x3 ;  /* 0x0000000b0a077211 */ /* 0x000fca00078e18ff */
[----:B-1----:R-:W-:-:S04]  /*0130*/  IMAD R7, R7, UR7, R0 ;  /* 0x0000000707077c24 */ /* 0x002fc8000f8e0200 */
[----:B---3--:R-:W-:Y:S01]  /*0140*/  IMAD.WIDE R4, R7, 0x4, R4 ;  /* 0x0000000407047825 */ /* 0x008fe200078e0204 */
[----:B0-----:R-:W-:-:S05]  /*0150*/  I2FP.F32.U32 R8, R8 ;  /* 0x0000000800087245 */ /* 0x001fca0000201000 */
[----:B------:R-:W-:Y:S01]  /*0160*/  FMUL R8, R8, UR6 ;  /* 0x0000000608087c20 */ /* 0x000fe20008400000 */
[----:B--2---:R-:W0:Y:S03]  /*0170*/  I2F.S16 R9, R2 ;  /* 0x0000000200097306 */ /* 0x004e260000101400 */
[----:B0-----:R-:W-:-:S05]  /*0180*/  FMUL R9, R8, R9 ;  /* 0x0000000908097220 */ /* 0x001fca0000400000 */
[----:B------:R-:W-:Y:S01]  /*0190*/  STG.E desc[UR4][R4.64], R9 ;  /* 0x0000000904007986 */ /* 0x000fe2000c101904 */
[----:B------:R-:W-:Y:S05]  /*01a0*/  EXIT ;  /* 0x000000000000794d */ /* 0x000fea0003800000 */
.L_x_0:
[----:B------:R-:W-:-:S00]  /*01b0*/  BRA `(.L_x_0) ;  /* 0xfffffffc00fc7947 */ /* 0x000fc0000383ffff */
[----:B------:R-:W-:-:S00]  /*01c0*/  NOP ;  /* 0x0000000000007918 */ /* 0x000fc00000000000 */
        /* <DEDUP_REMOVED lines=11> */
.L_x_19:


//--------------------- .text._Z15quantise_kernelPKfPsfi --------------------------
	.section	.text._Z15quantise_kernelPKfPsfi,"ax",@progbits
	.align	128
        .global         _Z15quantise_kernelPKfPsfi
        .type           _Z15quantise_kernelPKfPsfi,@function
        .size           _Z15quantise_kernelPKfPsfi,(.L_x_18 - _Z15quantise_kernelPKfPsfi)
        .other          _Z15quantise_kernelPKfPsfi,@"STO_CUDA_ENTRY STV_DEFAULT"
_Z15quantise_kernelPKfPsfi:
.text._Z15quantise_kernelPKfPsfi:
[----:B------:R-:W-:Y:S01]  /*0000*/  LDC R1, c[0x0][0x37c] ;  /* 0x0000df00ff017b82 */ /* 0x000fe20000000800 */
[----:B------:R-:W0:Y:S07]  /*0010*/  S2R R2, SR_TID.X ;  /* 0x0000000000027919 */ /* 0x000e2e0000002100 */
[----:B------:R-:W0:Y:S01]  /*0020*/  S2UR UR5, SR_CTAID.X ;  /* 0x00000000000579c3 */ /* 0x000e220000002500 */
[----:B------:R-:W1:Y:S07]  /*0030*/  LDCU UR4, c[0x0][0x394] ;  /* 0x00007280ff0477ac */ /* 0x000e6e0008000800 */
[----:B------:R-:W0:Y:S01]  /*0040*/  LDC R3, c[0x0][0x360] ;  /* 0x0000d800ff037b82 */ /* 0x000e220000000800 */
[----:B-1----:R-:W-:Y:S01]  /*0050*/  USHF.L.U32 UR4, UR4, 0x6, URZ ;  /* 0x0000000604047899 */ /* 0x002fe200080006ff */
[----:B0-----:R-:W-:-:S05]  /*0060*/  IMAD R2, R3, UR5, R2 ;  /* 0x0000000503027c24 */ /* 0x001fca000f8e0202 */
[----:B------:R-:W-:-:S13]  /*0070*/  ISETP.GE.AND P0, PT, R2, UR4, PT ;  /* 0x0000000402007c0c */ /* 0x000fda000bf06270 */
[----:B------:R-:W-:Y:S05]  /*0080*/  @P0 EXIT ;  /* 0x000000000000094d */ /* 0x000fea0003800000 */
[----:B------:R-:W0:Y:S01]  /*0090*/  LDC.64 R4, c[0x0][0x380] ;  /* 0x0000e000ff047b82 */ /* 0x000e220000000a00 */
[----:B------:R-:W1:Y:S01]  /*00a0*/  LDCU.64 UR4, c[0x0][0x358] ;  /* 0x00006b00ff0477ac */ /* 0x000e620008000a00 */
[----:B------:R-:W-:Y:S01]  /*00b0*/  SHF.R.S32.HI R3, RZ, 0x1f, R2 ;  /* 0x0000001fff037819 */ /* 0x000fe20000011402 */
[----:B------:R-:W2:Y:S01]  /*00c0*/  LDCU UR6, c[0x0][0x390] ;  /* 0x00007200ff0677ac */ /* 0x000ea20008000800 */
[----:B0-----:R-:W-:-:S05]  /*00d0*/  IMAD.WIDE R4, R2, 0x4, R4 ;  /* 0x0000000402047825 */ /* 0x001fca00078e0204 */
[----:B-1----:R-:W3:Y:S01]  /*00e0*/  LDG.E.CONSTANT R0, desc[UR4][R4.64] ;  /* 0x0000000404007981 */ /* 0x002ee2000c1e9900 */
[----:B------:R-:W-:Y:S01]  /*00f0*/  LEA.HI R3, R3, R2, RZ, 0x6 ;  /* 0x0000000203037211 */ /* 0x000fe200078f30ff */
[----:B------:R-:W-:Y:S03]  /*0100*/  BSSY.RECONVERGENT B0, `(.L_x_1) ;  /* 0x0000011000007945 */ /* 0x000fe60003800200 */
[----:B------:R-:W-:-:S05]  /*0110*/  LOP3.LUT R3, R3, 0xffffffc0, RZ, 0xc0, !PT ;  /* 0xffffffc003037812 */ /* 0x000fca00078ec0ff */
[----:B------:R-:W-:-:S06]  /*0120*/  IMAD.IADD R3, R2, 0x1, -R3 ;  /* 0x0000000102037824 */ /* 0x000fcc00078e0a03 */
[----:B------:R-:W0:Y:S02]  /*0130*/  LDC.U8 R3, c[0x3][R3+0x40] ;  /* 0x00c0100003037b82 */ /* 0x000e240000000000 */
[----:B0-----:R-:W-:-:S05]  /*0140*/  I2FP.F32.U32 R6, R3 ;  /* 0x0000000300067245 */ /* 0x001fca0000201000 */
[----:B--2---:R-:W-:-:S04]  /*0150*/  FMUL R3, R6, UR6 ;  /* 0x0000000606037c20 */ /* 0x004fc80008400000 */
[----:B------:R-:W0:Y:S02]  /*0160*/  MUFU.RCP R6, R3 ;  /* 0x0000000300067308 */ /* 0x000e240000001000 */
[----:B0-----:R-:W-:-:S04]  /*0170*/  FFMA R7, -R3, R6, 1 ;  /* 0x3f80000003077423 */ /* 0x001fc80000000106 */
[----:B------:R-:W-:Y:S02]  /*0180*/  FFMA R7, R6, R7, R6 ;  /* 0x0000000706077223 */ /* 0x000fe40000000006 */
[----:B---3--:R-:W0:Y:S02]  /*0190*/  FCHK P0, R0, R3 ;  /* 0x0000000300007302 */ /* 0x008e240000000000 */
[----:B------:R-:W-:-:S04]  /*01a0*/  FFMA R4, R0, R7, RZ ;  /* 0x0000000700047223 */ /* 0x000fc800000000ff */
[----:B------:R-:W-:-:S04]  /*01b0*/  FFMA R5, -R3, R4, R0 ;  /* 0x0000000403057223 */ /* 0x000fc80000000100 */
[----:B------:R-:W-:Y:S01]  /*01c0*/  FFMA R7, R7, R5, R4 ;  /* 0x0000000507077223 */ /* 0x000fe20000000004 */
[----:B0-----:R-:W-:Y:S06]  /*01d0*/  @!P0 BRA `(.L_x_2) ;  /* 0x00000000000c8947 */ /* 0x001fec0003800000 */
[----:B------:R-:W-:-:S07]  /*01e0*/  MOV R4, 0x200 ;  /* 0x0000020000047802 */ /* 0x000fce0000000f00 */
[----:B------:R-:W-:Y:S05]  /*01f0*/  CALL.REL.NOINC `($__internal_0_$__cuda_sm3x_div_rn_noftz_f32_slowpath) ;  /* 0x0000000000287944 */ /* 0x000fea0003c00000 */
[----:B------:R-:W-:-:S07]  /*0200*/  IMAD.MOV.U32 R7, RZ, RZ, R0 ;  /* 0x000000ffff077224 */ /* 0x000fce00078e0000 */
.L_x_2:
[----:B------:R-:W-:Y:S05]  /*0210*/  BSYNC.RECONVERGENT B0 ;  /* 0x0000000000007941 */ /* 0x000fea0003800200 */
.L_x_1:
[----:B------:R-:W0:Y:S01]  /*0220*/  LDC.64 R4, c[0x0][0x388] ;  /* 0x0000e200ff047b82 */ /* 0x000e220000000a00 */
[----:B------:R-:W-:-:S05]  /*0230*/  IMAD.MOV.U32 R0, RZ, RZ, 0x3f000000 ;  /* 0x3f000000ff007424 */ /* 0x000fca00078e00ff */
[----:B------:R-:W-:-:S05]  /*0240*/  LOP3.LUT R0, R0, 0x80000000, R7, 0xb8, !PT ;  /* 0x8000000000007812 */ /* 0x000fca00078eb807 */
[----:B------:R-:W-:-:S04]  /*0250*/  FADD.RZ R0, R0, R7 ;  /* 0x0000000700007221 */ /* 0x000fc8000000c000 */
[----:B------:R-:W1:Y:S01]  /*0260*/  F2I.TRUNC.NTZ R7, R0 ;  /* 0x0000000000077305 */ /* 0x000e62000020f100 */
[----:B0-----:R-:W-:-:S05]  /*0270*/  IMAD.WIDE R2, R2, 0x2, R4 ;  /* 0x0000000202027825 */ /* 0x001fca00078e0204 */
[----:B-1----:R-:W-:Y:S01]  /*0280*/  STG.E.U16 desc[UR4][R2.64], R7 ;  /* 0x0000000702007986 */ /* 0x002fe2000c101504 */
[----:B------:R-:W-:Y:S05]  /*0290*/  EXIT ;  /* 0x000000000000794d */ /* 0x000fea0003800000 */
        .weak           $__internal_0_$__cuda_sm3x_div_rn_noftz_f32_slowpath
        .type           $__internal_0_$__cuda_sm3x_div_rn_noftz_f32_slowpath,@function
        .size           $__internal_0_$__cuda_sm3x_div_rn_noftz_f32_slowpath,(.L_x_18 - $__internal_0_$__cuda_sm3x_div_rn_noftz_f32_slowpath)
$__internal_0_$__cuda_sm3x_div_rn_noftz_f32_slowpath:
[--C-:B------:R-:W-:Y:S01]  /*02a0*/  SHF.R.U32.HI R6, RZ, 0x17, R3.reuse ;  /* 0x00000017ff067819 */ /* 0x100fe20000011603 */
[----:B------:R-:W-:Y:S01]  /*02b0*/  BSSY.RECONVERGENT B1, `(.L_x_3) ;  /* 0x0000064000017945 */ /* 0x000fe20003800200 */
[--C-:B------:R-:W-:Y:S01]  /*02c0*/  SHF.R.U32.HI R5, RZ, 0x17, R0.reuse ;  /* 0x00000017ff057819 */ /* 0x100fe20000011600 */
[----:B------:R-:W-:Y:S01]  /*02d0*/  IMAD.MOV.U32 R7, RZ, RZ, R0 ;  /* 0x000000ffff077224 */ /* 0x000fe200078e0000 */
[----:B------:R-:W-:Y:S01]  /*02e0*/  LOP3.LUT R6, R6, 0xff, RZ, 0xc0, !PT ;  /* 0x000000ff06067812 */ /* 0x000fe200078ec0ff */
[----:B------:R-:W-:Y:S01]  /*02f0*/  IMAD.MOV.U32 R8, RZ, RZ, R3 ;  /* 0x000000ffff087224 */ /* 0x000fe200078e0003 */
[----:B------:R-:W-:-:S03]  /*0300*/  LOP3.LUT R5, R5, 0xff, RZ, 0xc0, !PT ;  /* 0x000000ff05057812 */ /* 0x000fc600078ec0ff */
[----:B------:R-:W-:Y:S02]  /*0310*/  VIADD R11, R6, 0xffffffff ;  /* 0xffffffff060b7836 */ /* 0x000fe40000000000 */
[----:B------:R-:W-:-:S03]  /*0320*/  VIADD R10, R5, 0xffffffff ;  /* 0xffffffff050a7836 */ /* 0x000fc60000000000 */
[----:B------:R-:W-:-:S04]  /*0330*/  ISETP.GT.U32.AND P0, PT, R11, 0xfd, PT ;  /* 0x000000fd0b00780c */ /* 0x000fc80003f04070 */
[----:B------:R-:W-:-:S13]  /*0340*/  ISETP.GT.U32.OR P0, PT, R10, 0xfd, P0 ;  /* 0x000000fd0a00780c */ /* 0x000fda0000704470 */
[----:B------:R-:W-:Y:S01]  /*0350*/  @!P0 IMAD.MOV.U32 R9, RZ, RZ, RZ ;  /* 0x000000ffff098224 */ /* 0x000fe200078e00ff */
[----:B------:R-:W-:Y:S06]  /*0360*/  @!P0 BRA `(.L_x_4) ;  /* 0x00000000005c8947 */ /* 0x000fec0003800000 */
[----:B------:R-:W-:Y:S02]  /*0370*/  FSETP.GTU.FTZ.AND P0, PT, |R0|, +INF , PT ;  /* 0x7f8000000000780b */ /* 0x000fe40003f1c200 */
[----:B------:R-:W-:-:S04]  /*0380*/  FSETP.GTU.FTZ.AND P1, PT, |R3|, +INF , PT ;  /* 0x7f8000000300780b */ /* 0x000fc80003f3c200 */
[----:B------:R-:W-:-:S13]  /*0390*/  PLOP3.LUT P0, PT, P0, P1, PT, 0xf8, 0x8f ;  /* 0x00000000008f781c */ /* 0x000fda0000703f70 */
[----:B------:R-:W-:Y:S05]  /*03a0*/  @P0 BRA `(.L_x_5) ;  /* 0x00000004004c0947 */ /* 0x000fea0003800000 */
[----:B------:R-:W-:-:S13]  /*03b0*/  LOP3.LUT P0, RZ, R8, 0x7fffffff, R7, 0xc8, !PT ;  /* 0x7fffffff08ff7812 */ /* 0x000fda000780c807 */
[----:B------:R-:W-:Y:S05]  /*03c0*/  @!P0 BRA `(.L_x_6) ;  /* 0x00000004003c8947 */ /* 0x000fea0003800000 */
[C---:B------:R-:W-:Y:S02]  /*03d0*/  FSETP.NEU.FTZ.AND P2, PT, |R0|.reuse, +INF , PT ;  /* 0x7f8000000000780b */ /* 0x040fe40003f5d200 */
[----:B------:R-:W-:Y:S02]  /*03e0*/  FSETP.NEU.FTZ.AND P1, PT, |R3|, +INF , PT ;  /* 0x7f8000000300780b */ /* 0x000fe40003f3d200 */
[----:B------:R-:W-:-:S11]  /*03f0*/  FSETP.NEU.FTZ.AND P0, PT, |R0|, +INF , PT ;  /* 0x7f8000000000780b */ /* 0x000fd60003f1d200 */
[----:B------:R-:W-:Y:S05]  /*0400*/  @!P1 BRA !P2, `(.L_x_6) ;  /* 0x00000004002c9947 */ /* 0x000fea0005000000 */
[----:B------:R-:W-:-:S04]  /*0410*/  LOP3.LUT P2, RZ, R7, 0x7fffffff, RZ, 0xc0, !PT ;  /* 0x7fffffff07ff7812 */ /* 0x000fc8000784c0ff */
[----:B------:R-:W-:-:S13]  /*0420*/  PLOP3.LUT P1, PT, P1, P2, PT, 0x2f, 0xf2 ;  /* 0x0000000000f2781c */ /* 0x000fda0000f24577 */
[----:B------:R-:W-:Y:S05]  /*0430*/  @P1 BRA `(.L_x_7) ;  /* 0x0000000400181947 */ /* 0x000fea0003800000 */
[----:B------:R-:W-:-:S04]  /*0440*/  LOP3.LUT P1, RZ, R8, 0x7fffffff, RZ, 0xc0, !PT ;  /* 0x7fffffff08ff7812 */ /* 0x000fc8000782c0ff */
[----:B------:R-:W-:-:S13]  /*0450*/  PLOP3.LUT P0, PT, P0, P1, PT, 0x2f, 0xf2 ;  /* 0x0000000000f2781c */ /* 0x000fda0000702577 */
[----:B------:R-:W-:Y:S05]  /*0460*/  @P0 BRA `(.L_x_8) ;  /* 0x0000000400000947 */ /* 0x000fea0003800000 */
[----:B------:R-:W-:Y:S02]  /*0470*/  ISETP.GE.AND P0, PT, R10, RZ, PT ;  /* 0x000000ff0a00720c */ /* 0x000fe40003f06270 */
[----:B------:R-:W-:-:S11]  /*0480*/  ISETP.GE.AND P1, PT, R11, RZ, PT ;  /* 0x000000ff0b00720c */ /* 0x000fd60003f26270 */
[----:B------:R-:W-:Y:S02]  /*0490*/  @P0 IMAD.MOV.U32 R9, RZ, RZ, RZ ;  /* 0x000000ffff090224 */ /* 0x000fe400078e00ff */
[----:B------:R-:W-:Y:S01]  /*04a0*/  @!P0 FFMA R7, R0, 1.84467440737095516160e+19, RZ ;  /* 0x5f80000000078823 */ /* 0x000fe200000000ff */
[----:B------:R-:W-:Y:S02]  /*04b0*/  @!P0 IMAD.MOV.U32 R9, RZ, RZ, -0x40 ;  /* 0xffffffc0ff098424 */ /* 0x000fe400078e00ff */
[----:B------:R-:W-:Y:S02]  /*04c0*/  @!P1 FFMA R8, R3, 1.84467440737095516160e+19, RZ ;  /* 0x5f80000003089823 */ /* 0x000fe400000000ff */
[----:B------:R-:W-:-:S07]  /*04d0*/  @!P1 VIADD R9, R9, 0x40 ;  /* 0x0000004009099836 */ /* 0x000fce0000000000 */
.L_x_4:
[----:B------:R-:W-:Y:S01]  /*04e0*/  LEA R3, R6, 0xc0800000, 0x17 ;  /* 0xc080000006037811 */ /* 0x000fe200078eb8ff */
[----:B------:R-:W-:Y:S01]  /*04f0*/  VIADD R5, R5, 0xffffff81 ;  /* 0xffffff8105057836 */ /* 0x000fe20000000000 */
[----:B------:R-:W-:Y:S03]  /*0500*/  BSSY.RECONVERGENT B2, `(.L_x_9) ;  /* 0x0000035000027945 */ /* 0x000fe60003800200 */
[----:B------:R-:W-:Y:S01]  /*0510*/  IMAD.IADD R3, R8, 0x1, -R3 ;  /* 0x0000000108037824 */ /* 0x000fe200078e0a03 */
[C---:B------:R-:W-:Y:S01]  /*0520*/  IADD3 R6, PT, PT, R5.reuse, 0x7f, -R6 ;  /* 0x0000007f05067810 */ /* 0x040fe20007ffe806 */
[----:B------:R-:W-:Y:S02]  /*0530*/  IMAD R0, R5, -0x800000, R7 ;  /* 0xff80000005007824 */ /* 0x000fe400078e0207 */
[----:B------:R-:W0:Y:S01]  /*0540*/  MUFU.RCP R8, R3 ;  /* 0x0000000300087308 */ /* 0x000e220000001000 */
[----:B------:R-:W-:Y:S01]  /*0550*/  FADD.FTZ R11, -R3, -RZ ;  /* 0x800000ff030b7221 */ /* 0x000fe20000010100 */
[----:B------:R-:W-:-:S03]  /*0560*/  IMAD.IADD R6, R6, 0x1, R9 ;  /* 0x0000000106067824 */ /* 0x000fc600078e0209 */
[----:B0-----:R-:W-:-:S04]  /*0570*/  FFMA R13, R8, R11, 1 ;  /* 0x3f800000080d7423 */ /* 0x001fc8000000000b */
[----:B------:R-:W-:-:S04]  /*0580*/  FFMA R10, R8, R13, R8 ;  /* 0x0000000d080a7223 */ /* 0x000fc80000000008 */
[----:B------:R-:W-:-:S04]  /*0590*/  FFMA R7, R0, R10, RZ ;  /* 0x0000000a00077223 */ /* 0x000fc800000000ff */
[----:B------:R-:W-:-:S04]  /*05a0*/  FFMA R8, R11, R7, R0 ;  /* 0x000000070b087223 */ /* 0x000fc80000000000 */
[----:B------:R-:W-:-:S04]  /*05b0*/  FFMA R7, R10, R8, R7 ;  /* 0x000000080a077223 */ /* 0x000fc80000000007 */
[----:B------:R-:W-:-:S04]  /*05c0*/  FFMA R8, R11, R7, R0 ;  /* 0x000000070b087223 */ /* 0x000fc80000000000 */
[----:B------:R-:W-:-:S05]  /*05d0*/  FFMA R0, R10, R8, R7 ;  /* 0x000000080a007223 */ /* 0x000fca0000000007 */
[----:B------:R-:W-:-:S04]  /*05e0*/  SHF.R.U32.HI R3, RZ, 0x17, R0 ;  /* 0x00000017ff037819 */ /* 0x000fc80000011600 */
[----:B------:R-:W-:-:S05]  /*05f0*/  LOP3.LUT R3, R3, 0xff, RZ, 0xc0, !PT ;  /* 0x000000ff03037812 */ /* 0x000fca00078ec0ff */
[----:B------:R-:W-:-:S04]  /*0600*/  IMAD.IADD R9, R3, 0x1, R6 ;  /* 0x0000000103097824 */ /* 0x000fc800078e0206 */
[----:B------:R-:W-:-:S05]  /*0610*/  VIADD R3, R9, 0xffffffff ;  /* 0xffffffff09037836 */ /* 0x000fca0000000000 */
[----:B------:R-:W-:-:S13]  /*0620*/  ISETP.GE.U32.AND P0, PT, R3, 0xfe, PT ;  /* 0x000000fe0300780c */ /* 0x000fda0003f06070 */
[----:B------:R-:W-:Y:S05]  /*0630*/  @!P0 BRA `(.L_x_10) ;  /* 0x0000000000808947 */ /* 0x000fea0003800000 */
[----:B------:R-:W-:-:S13]  /*0640*/  ISETP.GT.AND P0, PT, R9, 0xfe, PT ;  /* 0x000000fe0900780c */ /* 0x000fda0003f04270 */
[----:B------:R-:W-:Y:S05]  /*0650*/  @P0 BRA `(.L_x_11) ;  /* 0x00000000006c0947 */ /* 0x000fea0003800000 */
[----:B------:R-:W-:-:S13]  /*0660*/  ISETP.GE.AND P0, PT, R9, 0x1, PT ;  /* 0x000000010900780c */ /* 0x000fda0003f06270 */
[----:B------:R-:W-:Y:S05]  /*0670*/  @P0 BRA `(.L_x_12) ;  /* 0x0000000000740947 */ /* 0x000fea0003800000 */
[----:B------:R-:W-:Y:S02]  /*0680*/  ISETP.GE.AND P0, PT, R9, -0x18, PT ;  /* 0xffffffe80900780c */ /* 0x000fe40003f06270 */
[----:B------:R-:W-:-:S11]  /*0690*/  LOP3.LUT R0, R0, 0x80000000, RZ, 0xc0, !PT ;  /* 0x8000000000007812 */ /* 0x000fd600078ec0ff */
[----:B------:R-:W-:Y:S05]  /*06a0*/  @!P0 BRA `(.L_x_12) ;  /* 0x0000000000688947 */ /* 0x000fea0003800000 */
[CCC-:B------:R-:W-:Y:S01]  /*06b0*/  FFMA.RZ R3, R10.reuse, R8.reuse, R7.reuse ;  /* 0x000000080a037223 */ /* 0x1c0fe2000000c007 */
[CCC-:B------:R-:W-:Y:S01]  /*06c0*/  FFMA.RM R6, R10.reuse, R8.reuse, R7.reuse ;  /* 0x000000080a067223 */ /* 0x1c0fe20000004007 */
[C---:B------:R-:W-:Y:S02]  /*06d0*/  ISETP.NE.AND P2, PT, R9.reuse, RZ, PT ;  /* 0x000000ff0900720c */ /* 0x040fe40003f45270 */
[----:B------:R-:W-:Y:S02]  /*06e0*/  ISETP.NE.AND P1, PT, R9, RZ, PT ;  /* 0x000000ff0900720c */ /* 0x000fe40003f25270 */
[----:B------:R-:W-:Y:S01]  /*06f0*/  LOP3.LUT R5, R3, 0x7fffff, RZ, 0xc0, !PT ;  /* 0x007fffff03057812 */ /* 0x000fe200078ec0ff */
[----:B------:R-:W-:Y:S01]  /*0700*/  FFMA.RP R3, R10, R8, R7 ;  /* 0x000000080a037223 */ /* 0x000fe20000008007 */
[----:B------:R-:W-:Y:S02]  /*0710*/  VIADD R8, R9, 0x20 ;  /* 0x0000002009087836 */ /* 0x000fe40000000000 */
[----:B------:R-:W-:Y:S01]  /*0720*/  LOP3.LUT R5, R5, 0x800000, RZ, 0xfc, !PT ;  /* 0x0080000005057812 */ /* 0x000fe200078efcff */
[----:B------:R-:W-:Y:S01]  /*0730*/  IMAD.MOV R7, RZ, RZ, -R9 ;  /* 0x000000ffff077224 */ /* 0x000fe200078e0a09 */
[----:B------:R-:W-:-:S02]  /*0740*/  FSETP.NEU.FTZ.AND P0, PT, R3, R6, PT ;  /* 0x000000060300720b */ /* 0x000fc40003f1d000 */
[----:B------:R-:W-:Y:S02]  /*0750*/  SHF.L.U32 R8, R5, R8, RZ ;  /* 0x0000000805087219 */ /* 0x000fe400000006ff */
[----:B------:R-:W-:Y:S02]  /*0760*/  SEL R6, R7, RZ, P2 ;  /* 0x000000ff07067207 */ /* 0x000fe40001000000 */
[----:B------:R-:W-:Y:S02]  /*0770*/  ISETP.NE.AND P1, PT, R8, RZ, P1 ;  /* 0x000000ff0800720c */ /* 0x000fe40000f25270 */
[----:B------:R-:W-:Y:S02]  /*0780*/  SHF.R.U32.HI R6, RZ, R6, R5 ;  /* 0x00000006ff067219 */ /* 0x000fe40000011605 */
[----:B------:R-:W-:Y:S02]  /*0790*/  PLOP3.LUT P0, PT, P0, P1, PT, 0xf8, 0x8f ;  /* 0x00000000008f781c */ /* 0x000fe40000703f70 */
[----:B------:R-:W-:-:S02]  /*07a0*/  SHF.R.U32.HI R8, RZ, 0x1, R6 ;  /* 0x00000001ff087819 */ /* 0x000fc40000011606 */
[----:B------:R-:W-:-:S04]  /*07b0*/  SEL R3, RZ, 0x1, !P0 ;  /* 0x00000001ff037807 */ /* 0x000fc80004000000 */
[----:B------:R-:W-:-:S04]  /*07c0*/  LOP3.LUT R3, R3, 0x1, R8, 0xf8, !PT ;  /* 0x0000000103037812 */ /* 0x000fc800078ef808 */
[----:B------:R-:W-:-:S05]  /*07d0*/  LOP3.LUT R3, R3, R6, RZ, 0xc0, !PT ;  /* 0x0000000603037212 */ /* 0x000fca00078ec0ff */
[----:B------:R-:W-:-:S05]  /*07e0*/  IMAD.IADD R3, R8, 0x1, R3 ;  /* 0x0000000108037824 */ /* 0x000fca00078e0203 */
[----:B------:R-:W-:Y:S01]  /*07f0*/  LOP3.LUT R0, R3, R0, RZ, 0xfc, !PT ;  /* 0x0000000003007212 */ /* 0x000fe200078efcff */
[----:B------:R-:W-:Y:S06]  /*0800*/  BRA `(.L_x_12) ;  /* 0x0000000000107947 */ /* 0x000fec0003800000 */
.L_x_11:
[----:B------:R-:W-:-:S04]  /*0810*/  LOP3.LUT R0, R0, 0x80000000, RZ, 0xc0, !PT ;  /* 0x8000000000007812 */ /* 0x000fc800078ec0ff */
[----:B------:R-:W-:Y:S01]  /*0820*/  LOP3.LUT R0, R0, 0x7f800000, RZ, 0xfc, !PT ;  /* 0x7f80000000007812 */ /* 0x000fe200078efcff */
[----:B------:R-:W-:Y:S06]  /*0830*/  BRA `(.L_x_12) ;  /* 0x0000000000047947 */ /* 0x000fec0003800000 */
.L_x_10:
[----:B------:R-:W-:-:S07]  /*0840*/  IMAD R0, R6, 0x800000, R0 ;  /* 0x0080000006007824 */ /* 0x000fce00078e0200 */
.L_x_12:
[----:B------:R-:W-:Y:S05]  /*0850*/  BSYNC.RECONVERGENT B2 ;  /* 0x0000000000027941 */ /* 0x000fea0003800200 */
.L_x_9:
[----:B------:R-:W-:Y:S05]  /*0860*/  BRA `(.L_x_13) ;  /* 0x0000000000207947 */ /* 0x000fea0003800000 */
.L_x_8:
[----:B------:R-:W-:-:S04]  /*0870*/  LOP3.LUT R0, R8, 0x80000000, R7, 0x48, !PT ;  /* 0x8000000008007812 */ /* 0x000fc800078e4807 */
[----:B------:R-:W-:Y:S01]  /*0880*/  LOP3.LUT R0, R0, 0x7f800000, RZ, 0xfc, !PT ;  /* 0x7f80000000007812 */ /* 0x000fe200078efcff */
[----:B------:R-:W-:Y:S06]  /*0890*/  BRA `(.L_x_13) ;  /* 0x0000000000147947 */ /* 0x000fec0003800000 */
.L_x_7:
[----:B------:R-:W-:Y:S01]  /*08a0*/  LOP3.LUT R0, R8, 0x80000000, R7, 0x48, !PT ;  /* 0x8000000008007812 */ /* 0x000fe200078e4807 */
[----:B------:R-:W-:Y:S06]  /*08b0*/  BRA `(.L_x_13) ;  /* 0x00000000000c7947 */ /* 0x000fec0003800000 */
.L_x_6:
[----:B------:R-:W0:Y:S01]  /*08c0*/  MUFU.RSQ R0, -QNAN ;  /* 0xffc0000000007908 */ /* 0x000e220000001400 */
[----:B------:R-:W-:Y:S05]  /*08d0*/  BRA `(.L_x_13) ;  /* 0x0000000000047947 */ /* 0x000fea0003800000 */
.L_x_5:
[----:B------:R-:W-:-:S07]  /*08e0*/  FADD.FTZ R0, R0, R3 ;  /* 0x0000000300007221 */ /* 0x000fce0000010000 */
.L_x_13:
[----:B------:R-:W-:Y:S05]  /*08f0*/  BSYNC.RECONVERGENT B1 ;  /* 0x0000000000017941 */ /* 0x000fea0003800200 */
.L_x_3:
[----:B------:R-:W-:-:S04]  /*0900*/  IMAD.MOV.U32 R5, RZ, RZ, 0x0 ;  /* 0x00000000ff057424 */ /* 0x000fc800078e00ff */
[----:B0-----:R-:W-:Y:S05]  /*0910*/  RET.REL.NODEC R4 `(_Z15quantise_kernelPKfPsfi) ;  /* 0xfffffff404b87950 */ /* 0x001fea0003c3ffff */
.L_x_14:
        /* <DEDUP_REMOVED lines=14> */
.L_x_18:


//--------------------- .text._Z13zigzag_kernelPKfPfii --------------------------
	.section	.text._Z13zigzag_kernelPKfPfii,"ax",@progbits
	.align	128
        .global         _Z13zigzag_kernelPKfPfii
        .type           _Z13zigzag_kernelPKfPfii,@function
        .size           _Z13zigzag_kernelPKfPfii,(.L_x_21 - _Z13zigzag_kernelPKfPfii)
        .other          _Z13zigzag_kernelPKfPfii,@"STO_CUDA_ENTRY STV_DEFAULT"
_Z13zigzag_kernelPKfPfii:
.text._Z13zigzag_kernelPKfPfii:
[----:B------:R-:W-:Y:S01]  /*0000*/  LDC R1, c[0x0][0x37c] ;  /* 0x0000df00ff017b82 */ /* 0x000fe20000000800 */
[----:B------:R-:W0:Y:S07]  /*0010*/  S2R R8, SR_CTAID.X ;  /* 0x0000000000087919 */ /* 0x000e2e0000002500 */
[----:B------:R-:W1:Y:S01]  /*0020*/  LDC.64 R2, c[0x0][0x380] ;  /* 0x0000e000ff027b82 */ /* 0x000e620000000a00 */
[----:B------:R-:W2:Y:S01]  /*0030*/  LDCU.64 UR6, c[0x0][0x390] ;  /* 0x00007200ff0677ac */ /* 0x000ea20008000a00 */
[----:B------:R-:W3:Y:S01]  /*0040*/  S2R R9, SR_CTAID.Y ;  /* 0x0000000000097919 */ /* 0x000ee20000002600 */
[----:B------:R-:W4:Y:S01]  /*0050*/  LDCU.64 UR4, c[0x0][0x358] ;  /* 0x00006b00ff0477ac */ /* 0x000f220008000a00 */
[----:B------:R-:W0:Y:S01]  /*0060*/  S2R R7, SR_TID.X ;  /* 0x0000000000077919 */ /* 0x000e220000002100 */
[----:B------:R-:W3:Y:S01]  /*0070*/  S2R R6, SR_TID.Y ;  /* 0x0000000000067919 */ /* 0x000ee20000002200 */
[----:B0-----:R-:W-:-:S02]  /*0080*/  LEA R0, R8, R7, 0x3 ;  /* 0x0000000708007211 */ /* 0x001fc400078e18ff */
[----:B---3--:R-:W-:-:S05]  /*0090*/  LEA R5, R9, R6, 0x3 ;  /* 0x0000000609057211 */ /* 0x008fca00078e18ff */
[----:B--2---:R-:W-:-:S04]  /*00a0*/  IMAD R5, R5, UR6, R0 ;  /* 0x0000000605057c24 */ /* 0x004fc8000f8e0200 */
[----:B-1----:R-:W-:Y:S01]  /*00b0*/  IMAD.WIDE R2, R5, 0x4, R2 ;  /* 0x0000000405027825 */ /* 0x002fe200078e0202 */
[----:B------:R-:W-:Y:S01]  /*00c0*/  LEA R6, R6, R7, 0x3 ;  /* 0x0000000706067211 */ /* 0x000fe200078e18ff */
[----:B------:R-:W0:Y:S04]  /*00d0*/  LDC.64 R4, c[0x0][0x388] ;  /* 0x0000e200ff047b82 */ /* 0x000e280000000a00 */
[----:B----4-:R-:W2:Y:S01]  /*00e0*/  LDG.E.CONSTANT R3, desc[UR4][R2.64] ;  /* 0x0000000402037981 */ /* 0x010ea2000c1e9900 */
[----:B------:R-:W-:-:S03]  /*00f0*/  IMAD R0, R9, UR7, R8 ;  /* 0x0000000709007c24 */ /* 0x000fc6000f8e0208 */
[----:B------:R-:W1:Y:S02]  /*0100*/  LDC.U8 R7, c[0x3][R6] ;  /* 0x00c0000006077b82 */ /* 0x000e640000000000 */
[----:B-1----:R-:W-:-:S05]  /*0110*/  LEA R7, R0, R7, 0x6 ;  /* 0x0000000700077211 */ /* 0x002fca00078e30ff */
[----:B0-----:R-:W-:-:S05]  /*0120*/  IMAD.WIDE R4, R7, 0x4, R4 ;  /* 0x0000000407047825 */ /* 0x001fca00078e0204 */
[----:B--2---:R-:W-:Y:S01]  /*0130*/  STG.E desc[UR4][R4.64], R3 ;  /* 0x0000000304007986 */ /* 0x004fe2000c101904 */
[----:B------:R-:W-:Y:S05]  /*0140*/  EXIT ;  /* 0x000000000000794d */ /* 0x000fea0003800000 */
.L_x_15:
        /* <DEDUP_REMOVED lines=11> */
.L_x_21:


//--------------------- .text._Z21dct8x8_inverse_sharedPKfPfi --------------------------
	.section	.text._Z21dct8x8_inverse_sharedPKfPfi,"ax",@progbits
	.align	128
        .global         _Z21dct8x8_inverse_sharedPKfPfi
        .type           _Z21dct8x8_inverse_sharedPKfPfi,@function
        .size           _Z21dct8x8_inverse_sharedPKfPfi,(.L_x_22 - _Z21dct8x8_inverse_sharedPKfPfi)
        .other          _Z21dct8x8_inverse_sharedPKfPfi,@"STO_CUDA_ENTRY STV_DEFAULT"
_Z21dct8x8_inverse_sharedPKfPfi:
.text._Z21dct8x8_inverse_sharedPKfPfi:
[----:B------:R-:W-:Y:S01]  /*0000*/  LDC R1, c[0x0][0x37c] ;  /* 0x0000df00ff017b82 */ /* 0x000fe20000000800 */
[----:B------:R-:W0:Y:S07]  /*0010*/  S2R R3, SR_TID.X ;  /* 0x0000000000037919 */ /* 0x000e2e0000002100 */
[----:B------:R-:W1:Y:S01]  /*0020*/  LDC.64 R4, c[0x0][0x380] ;  /* 0x0000e000ff047b82 */ /* 0x000e620000000a00 */
[----:B------:R-:W2:Y:S01]  /*0030*/  LDCU UR4, c[0x0][0x390] ;  /* 0x00007200ff0477ac */ /* 0x000ea20008000800 */
[----:B------:R-:W0:Y:S01]  /*0040*/  S2R R2, SR_CTAID.X ;  /* 0x0000000000027919 */ /* 0x000e220000002500 */
[----:B------:R-:W3:Y:S01]  /*0050*/  LDCU.64 UR6, c[0x0][0x358] ;  /* 0x00006b00ff0677ac */ /* 0x000ee20008000a00 */
[----:B------:R-:W4:Y:S01]  /*0060*/  S2R R15, SR_TID.Y ;  /* 0x00000000000f7919 */ /* 0x000f220000002200 */
[----:B------:R-:W4:Y:S01]  /*0070*/  S2R R0, SR_CTAID.Y ;  /* 0x0000000000007919 */ /* 0x000f220000002600 */
[----:B0-----:R-:W-:-:S02]  /*0080*/  LEA R2, R2, R3, 0x3 ;  /* 0x0000000302027211 */ /* 0x001fc400078e18ff */
[----:B----4-:R-:W-:-:S05]  /*0090*/  LEA R7, R0, R15, 0x3 ;  /* 0x0000000f00077211 */ /* 0x010fca00078e18ff */
[----:B--2---:R-:W-:-:S04]  /*00a0*/  IMAD R2, R7, UR4, R2 ;  /* 0x0000000407027c24 */ /* 0x004fc8000f8e0202 */
[----:B-1----:R-:W-:-:S06]  /*00b0*/  IMAD.WIDE R4, R2, 0x4, R4 ;  /* 0x0000000402047825 */ /* 0x002fcc00078e0204 */
[----:B---3--:R-:W2:Y:S01]  /*00c0*/  LDG.E.CONSTANT R4, desc[UR6][R4.64] ;  /* 0x0000000604047981 */ /* 0x008ea2000c1e9900 */
[----:B------:R-:W0:Y:S01]  /*00d0*/  S2UR UR5, SR_CgaCtaId ;  /* 0x00000000000579c3 */ /* 0x000e220000008800 */
[----:B------:R-:W-:Y:S02]  /*00e0*/  UMOV UR4, 0x400 ;  /* 0x0000040000047882 */ /* 0x000fe40000000000 */
[----:B0-----:R-:W-:-:S03]  /*00f0*/  ULEA UR4, UR5, UR4, 0x18 ;  /* 0x0000000405047291 */ /* 0x001fc6000f8ec0ff */
[----:B------:R-:W-:-:S03]  /*0100*/  UMOV UR5, 0x80 ;  /* 0x0000008000057882 */ /* 0x000fc60000000000 */
[C---:B------:R-:W-:Y:S02]  /*0110*/  LEA R12, R15.reuse, UR4, 0x5 ;  /* 0x000000040f0c7c11 */ /* 0x040fe4000f8e28ff */
[----:B------:R-:W-:Y:S02]  /*0120*/  LEA R15, R15, UR5, 0x2 ;  /* 0x000000050f0f7c11 */ /* 0x000fe4000f8e10ff */
[C---:B------:R-:W-:Y:S02]  /*0130*/  LEA R13, R3.reuse, R12, 0x2 ;  /* 0x0000000c030d7211 */ /* 0x040fe400078e10ff */
[----:B------:R-:W-:Y:S01]  /*0140*/  LEA R14, R3, UR4, 0x2 ;  /* 0x00000004030e7c11 */ /* 0x000fe2000f8e10ff */
[----:B------:R-:W0:Y:S08]  /*0150*/  LDC R17, c[0x3][R15] ;  /* 0x00c000000f117b82 */ /* 0x000e300000000800 */
[----:B------:R-:W1:Y:S08]  /*0160*/  LDC R18, c[0x3][R15+0x20] ;  /* 0x00c008000f127b82 */ /* 0x000e700000000800 */
[----:B------:R-:W3:Y:S08]  /*0170*/  LDC R20, c[0x3][R15+0x40] ;  /* 0x00c010000f147b82 */ /* 0x000ef00000000800 */
[----:B------:R-:W4:Y:S08]  /*0180*/  LDC R22, c[0x3][R15+0x60] ;  /* 0x00c018000f167b82 */ /* 0x000f300000000800 */
[----:B------:R-:W5:Y:S08]  /*0190*/  LDC R7, c[0x3][R15+0x80] ;  /* 0x00c020000f077b82 */ /* 0x000f700000000800 */
[----:B------:R-:W5:Y:S08]  /*01a0*/  LDC R6, c[0x3][R15+0xa0] ;  /* 0x00c028000f067b82 */ /* 0x000f700000000800 */
[----:B------:R-:W5:Y:S01]  /*01b0*/  LDC R10, c[0x3][R15+0xe0] ;  /* 0x00c038000f0a7b82 */ /* 0x000f620000000800 */
[----:B--2---:R2:W-:Y:S07]  /*01c0*/  STS [R13], R4 ;  /* 0x000000040d007388 */ /* 0x0045ee0000000800 */
[----:B------:R-:W-:Y:S08]  /*01d0*/  BAR.SYNC.DEFER_BLOCKING 0x0 ;  /* 0x0000000000007b1d */ /* 0x000ff00000010000 */
[----:B--2---:R-:W2:Y:S01]  /*01e0*/  LDC R4, c[0x3][R15+0xc0] ;  /* 0x00c030000f047b82 */ /* 0x004ea20000000800 */
[----:B------:R-:W0:Y:S04]  /*01f0*/  LDS R0, [R14] ;  /* 0x000000000e007984 */ /* 0x000e280000000800 */
[----:B------:R-:W1:Y:S04]  /*0200*/  LDS R16, [R14+0x20] ;  /* 0x000020000e107984 */ /* 0x000e680000000800 */
[----:B------:R-:W3:Y:S04]  /*0210*/  LDS R19, [R14+0x40] ;  /* 0x000040000e137984 */ /* 0x000ee80000000800 */
[----:B------:R-:W4:Y:S04]  /*0220*/  LDS R21, [R14+0x60] ;  /* 0x000060000e157984 */ /* 0x000f280000000800 */
[----:B------:R-:W5:Y:S04]  /*0230*/  LDS R8, [R14+0x80] ;  /* 0x000080000e087984 */ /* 0x000f680000000800 */
[----:B------:R-:W2:Y:S04]  /*0240*/  LDS R5, [R14+0xa0] ;  /* 0x0000a0000e057984 */ /* 0x000ea80000000800 */
[----:B------:R-:W2:Y:S04]  /*0250*/  LDS R9, [R14+0xc0] ;  /* 0x0000c0000e097984 */ /* 0x000ea80000000800 */
[----:B------:R-:W2:Y:S01]  /*0260*/  LDS R11, [R14+0xe0] ;  /* 0x0000e0000e0b7984 */ /* 0x000ea20000000800 */
[----:B0-----:R-:W-:-:S04]  /*0270*/  FMUL R0, R0, 0.35355338454246520996 ;  /* 0x3eb504f300007820 */ /* 0x001fc80000400000 */
[----:B------:R-:W-:Y:S01]  /*0280*/  FFMA R0, R0, R17, RZ ;  /* 0x0000001100007223 */ /* 0x000fe200000000ff */
[----:B-1----:R-:W-:Y:S01]  /*0290*/  FMUL R17, R16, 0.5 ;  /* 0x3f00000010117820 */ /* 0x002fe20000400000 */
[----:B---3--:R-:W-:-:S03]  /*02a0*/  FMUL R19, R19, 0.5 ;  /* 0x3f00000013137820 */ /* 0x008fc60000400000 */
[----:B------:R-:W-:Y:S01]  /*02b0*/  FFMA R0, R17, R18, R0 ;  /* 0x0000001211007223 */ /* 0x000fe20000000000 */
[----:B----4-:R-:W-:-:S03]  /*02c0*/  FMUL R21, R21, 0.5 ;  /* 0x3f00000015157820 */ /* 0x010fc60000400000 */
[----:B------:R-:W-:Y:S01]  /*02d0*/  FFMA R0, R19, R20, R0 ;  /* 0x0000001413007223 */ /* 0x000fe20000000000 */
[----:B-----5:R-:W-:-:S03]  /*02e0*/  FMUL R17, R8, 0.5 ;  /* 0x3f00000008117820 */ /* 0x020fc60000400000 */
[----:B------:R-:W-:-:S04]  /*02f0*/  FFMA R0, R21, R22, R0 ;  /* 0x0000001615007223 */ /* 0x000fc80000000000 */
[----:B------:R-:W-:Y:S01]  /*0300*/  FFMA R7, R17, R7, R0 ;  /* 0x0000000711077223 */ /* 0x000fe20000000000 */
[----:B--2---:R-:W-:Y:S01]  /*0310*/  FMUL R0, R5, 0.5 ;  /* 0x3f00000005007820 */ /* 0x004fe20000400000 */
[----:B------:R-:W-:-:S03]  /*0320*/  LEA R17, R3, UR5, 0x2 ;  /* 0x0000000503117c11 */ /* 0x000fc6000f8e10ff */
[----:B------:R-:W-:Y:S01]  /*0330*/  FFMA R7, R0, R6, R7 ;  /* 0x0000000600077223 */ /* 0x000fe20000000007 */
[----:B------:R-:W-:Y:S01]  /*0340*/  FMUL R0, R9, 0.5 ;  /* 0x3f00000009007820 */ /* 0x000fe20000400000 */
[----:B------:R-:W-:Y:S01]  /*0350*/  FMUL R6, R11, 0.5 ;  /* 0x3f0000000b067820 */ /* 0x000fe20000400000 */
[----:B------:R-:W0:Y:S02]  /*0360*/  LDC R19, c[0x3][R17] ;  /* 0x00c0000011137b82 */ /* 0x000e240000000800 */
[----:B------:R-:W-:-:S04]  /*0370*/  FFMA R7, R0, R4, R7 ;  /* 0x0000000400077223 */ /* 0x000fc80000000007 */
[----:B------:R-:W-:Y:S02]  /*0380*/  FFMA R0, R6, R10, R7 ;  /* 0x0000000a06007223 */ /* 0x000fe40000000007 */
[----:B------:R-:W1:Y:S03]  /*0390*/  LDC R18, c[0x3][R17+0x20] ;  /* 0x00c0080011127b82 */ /* 0x000e660000000800 */
[----:B------:R-:W-:Y:S05]  /*03a0*/  STS [R13], R0 ;  /* 0x000000000d007388 */ /* 0x000fea0000000800 */
[----:B------:R-:W-:Y:S08]  /*03b0*/  BAR.SYNC.DEFER_BLOCKING 0x0 ;  /* 0x0000000000007b1d */ /* 0x000ff00000010000 */
[----:B------:R-:W2:Y:S08]  /*03c0*/  LDC R20, c[0x3][R17+0x40] ;  /* 0x00c0100011147b82 */ /* 0x000eb00000000800 */
[----:B------:R-:W3:Y:S08]  /*03d0*/  LDC R21, c[0x3][R17+0x60] ;  /* 0x00c0180011157b82 */ /* 0x000ef00000000800 */
[----:B------:R-:W4:Y:S01]  /*03e0*/  LDC R14, c[0x3][R17+0x80] ;  /* 0x00c02000110e7b82 */ /* 0x000f220000000800 */
[----:B------:R-:W5:Y:S04]  /*03f0*/  LDS.128 R4, [R12] ;  /* 0x000000000c047984 */ /* 0x000f680000000c00 */
[----:B------:R-:W1:Y:S03]  /*0400*/  LDS.128 R8, [R12+0x10] ;  /* 0x000010000c087984 */ /* 0x000e660000000c00 */
[----:B------:R-:W4:Y:S08]  /*0410*/  LDC R16, c[0x3][R17+0xa0] ;  /* 0x00c0280011107b82 */ /* 0x000f300000000800 */
[----:B------:R-:W4:Y:S08]  /*0420*/  LDC R15, c[0x3][R17+0xc0] ;  /* 0x00c03000110f7b82 */ /* 0x000f300000000800 */
[----:B------:R-:W4:Y:S01]  /*0430*/  LDC R3, c[0x3][R17+0xe0] ;  /* 0x00c0380011037b82 */ /* 0x000f220000000800 */
[----:B-----5:R-:W-:Y:S01]  /*0440*/  FMUL R0, R4, 0.35355338454246520996 ;  /* 0x3eb504f304007820 */ /* 0x020fe20000400000 */
[----:B------:R-:W-:Y:S01]  /*0450*/  FMUL R5, R5, 0.5 ;  /* 0x3f00000005057820 */ /* 0x000fe20000400000 */
[----:B------:R-:W-:Y:S01]  /*0460*/  FMUL R13, R6, 0.5 ;  /* 0x3f000000060d7820 */ /* 0x000fe20000400000 */
[----:B------:R-:W-:Y:S01]  /*0470*/  FMUL R7, R7, 0.5 ;  /* 0x3f00000007077820 */ /* 0x000fe20000400000 */
[----:B0-----:R-:W-:Y:S01]  /*0480*/  FFMA R0, R0, R19, RZ ;  /* 0x0000001300007223 */ /* 0x001fe200000000ff */
[----:B-1----:R-:W-:Y:S01]  /*0490*/  FMUL R8, R8, 0.5 ;  /* 0x3f00000008087820 */ /* 0x002fe20000400000 */
[----:B------:R-:W-:-:S02]  /*04a0*/  FMUL R11, R11, 0.5 ;  /* 0x3f0000000b0b7820 */ /* 0x000fc40000400000 */
[----:B------:R-:W-:Y:S02]  /*04b0*/  FFMA R0, R5, R18, R0 ;  /* 0x0000001205007223 */ /* 0x000fe40000000000 */
[----:B------:R-:W0:Y:S02]  /*04c0*/  LDC.64 R4, c[0x0][0x388] ;  /* 0x0000e200ff047b82 */ /* 0x000e240000000a00 */
[----:B--2---:R-:W-:-:S04]  /*04d0*/  FFMA R0, R13, R20, R0 ;  /* 0x000000140d007223 */ /* 0x004fc80000000000 */
[----:B---3--:R-:W-:Y:S01]  /*04e0*/  FFMA R7, R7, R21, R0 ;  /* 0x0000001507077223 */ /* 0x008fe20000000000 */
[----:B------:R-:W-:-:S03]  /*04f0*/  FMUL R0, R9, 0.5 ;  /* 0x3f00000009007820 */ /* 0x000fc60000400000 */
[----:B----4-:R-:W-:-:S04]  /*0500*/  FFMA R7, R8, R14, R7 ;  /* 0x0000000e08077223 */ /* 0x010fc80000000007 */
[----:B------:R-:W-:Y:S01]  /*0510*/  FFMA R0, R0, R16, R7 ;  /* 0x0000001000007223 */ /* 0x000fe20000000007 */
[----:B------:R-:W-:-:S04]  /*0520*/  FMUL R7, R10, 0.5 ;  /* 0x3f0000000a077820 */ /* 0x000fc80000400000 */
[----:B------:R-:W-:-:S04]  /*0530*/  FFMA R0, R7, R15, R0 ;  /* 0x0000000f07007223 */ /* 0x000fc80000000000 */
[----:B------:R-:W-:Y:S01]  /*0540*/  FFMA R3, R11, R3, R0 ;  /* 0x000000030b037223 */ /* 0x000fe20000000000 */
[----:B0-----:R-:W-:-:S05]  /*0550*/  IMAD.WIDE R4, R2, 0x4, R4 ;  /* 0x0000000402047825 */ /* 0x001fca00078e0204 */
[----:B------:R-:W-:Y:S01]  /*0560*/  STG.E desc[UR6][R4.64], R3 ;  /* 0x0000000304007986 */ /* 0x000fe2000c101906 */
[----:B------:R-:W-:Y:S05]  /*0570*/  EXIT ;  /* 0x000000000000794d */ /* 0x000fea0003800000 */
.L_x_16:
        /* <DEDUP_REMOVED lines=16> */
.L_x_22:


//--------------------- .text._Z21dct8x8_forward_sharedPKfPfi --------------------------
	.section	.text._Z21dct8x8_forward_sharedPKfPfi,"ax",@progbits
	.align	128
        .global         _Z21dct8x8_forward_sharedPKfPfi
        .type           _Z21dct8x8_forward_sharedPKfPfi,@function
        .size           _Z21dct8x8_forward_sharedPKfPfi,(.L_x_23 - _Z21dct8x8_forward_sharedPKfPfi)
        .other          _Z21dct8x8_forward_sharedPKfPfi,@"STO_CUDA_ENTRY STV_DEFAULT"
_Z21dct8x8_forward_sharedPKfPfi:
.text._Z21dct8x8_forward_sharedPKfPfi:
        /* <DEDUP_REMOVED lines=11> */
[----:B-1----:R-:W-:-:S05]  /*00b0*/  IMAD.WIDE R4, R0, 0x4, R4 ;  /* 0x0000000400047825 */ /* 0x002fca00078e0204 */
[----:B---3--:R-:W2:Y:S01]  /*00c0*/  LDG.E.CONSTANT R21, desc[UR6][R4.64] ;  /* 0x0000000604157981 */ /* 0x008ea2000c1e9900 */
[----:B------:R-:W0:Y:S01]  /*00d0*/  S2UR UR5, SR_CgaCtaId ;  /* 0x00000000000579c3 */ /* 0x000e220000008800 */
[----:B------:R-:W-:Y:S01]  /*00e0*/  UMOV UR4, 0x400 ;  /* 0x0000040000047882 */ /* 0x000fe20000000000 */
[C---:B------:R-:W-:Y:S02]  /*00f0*/  SHF.L.U32 R6, R3.reuse, 0x3, RZ ;  /* 0x0000000303067819 */ /* 0x040fe400000006ff */
[----:B------:R-:W-:Y:S01]  /*0100*/  ISETP.NE.AND P0, PT, R3, RZ, PT ;  /* 0x000000ff0300720c */ /* 0x000fe20003f05270 */
[----:B0-----:R-:W-:-:S03]  /*0110*/  ULEA UR4, UR5, UR4, 0x18 ;  /* 0x0000000405047291 */ /* 0x001fc6000f8ec0ff */
[----:B------:R-:W-:Y:S02]  /*0120*/  UMOV UR5, 0x80 ;  /* 0x0000008000057882 */ /* 0x000fe40000000000 */
[----:B------:R-:W-:Y:S02]  /*0130*/  LEA R23, R6, UR5, 0x2 ;  /* 0x0000000506177c11 */ /* 0x000fe4000f8e10ff */
[----:B------:R-:W-:Y:S02]  /*0140*/  LEA R22, R2, UR4, 0x5 ;  /* 0x0000000402167c11 */ /* 0x000fe4000f8e28ff */
[----:B------:R-:W0:Y:S02]  /*0150*/  LDC.64 R12, c[0x3][R23] ;  /* 0x00c00000170c7b82 */ /* 0x000e240000000a00 */
[----:B------:R-:W-:-:S06]  /*0160*/  LEA R20, R3, R22, 0x2 ;  /* 0x0000001603147211 */ /* 0x000fcc00078e10ff */
[----:B------:R-:W1:Y:S08]  /*0170*/  LDC.64 R14, c[0x3][R23+0x8] ;  /* 0x00c00200170e7b82 */ /* 0x000e700000000a00 */
[----:B------:R-:W3:Y:S08]  /*0180*/  LDC.64 R18, c[0x3][R23+0x10] ;  /* 0x00c0040017127b82 */ /* 0x000ef00000000a00 */
[----:B------:R-:W4:Y:S01]  /*0190*/  LDC.64 R16, c[0x3][R23+0x18] ;  /* 0x00c0060017107b82 */ /* 0x000f220000000a00 */
[----:B--2---:R-:W-:Y:S07]  /*01a0*/  STS [R20], R21 ;  /* 0x0000001514007388 */ /* 0x004fee0000000800 */
[----:B------:R-:W-:Y:S06]  /*01b0*/  BAR.SYNC.DEFER_BLOCKING 0x0 ;  /* 0x0000000000007b1d */ /* 0x000fec0000010000 */
[----:B------:R-:W0:Y:S04]  /*01c0*/  LDS.128 R4, [R22] ;  /* 0x0000000016047984 */ /* 0x000e280000000c00 */
[----:B------:R-:W3:Y:S01]  /*01d0*/  LDS.128 R8, [R22+0x10] ;  /* 0x0000100016087984 */ /* 0x000ee20000000c00 */
[----:B0-----:R-:W-:-:S04]  /*01e0*/  FFMA R4, R4, R12, RZ ;  /* 0x0000000c04047223 */ /* 0x001fc800000000ff */
[----:B------:R-:W-:Y:S01]  /*01f0*/  FFMA R5, R13, R5, R4 ;  /* 0x000000050d057223 */ /* 0x000fe20000000004 */
[----:B------:R-:W-:-:S03]  /*0200*/  SHF.L.U32 R4, R2, 0x3, RZ ;  /* 0x0000000302047819 */ /* 0x000fc600000006ff */
[----:B-1----:R-:W-:Y:S01]  /*0210*/  FFMA R6, R14, R6, R5 ;  /* 0x000000060e067223 */ /* 0x002fe20000000005 */
[----:B------:R-:W-:-:S03]  /*0220*/  LEA R14, R3, UR4, 0x2 ;  /* 0x00000004030e7c11 */ /* 0x000fc6000f8e10ff */
[----:B------:R-:W-:Y:S01]  /*0230*/  FFMA R7, R15, R7, R6 ;  /* 0x000000070f077223 */ /* 0x000fe20000000006 */
[----:B------:R-:W-:Y:S01]  /*0240*/  HFMA2 R6, -RZ, RZ, 1.6767578125, 7.5519084930419921875e-05 ;  /* 0x3eb504f3ff067431 */ /* 0x000fe200000001ff */
[----:B------:R-:W-:Y:S02]  /*0250*/  LEA R15, R4, UR5, 0x2 ;  /* 0x00000005040f7c11 */ /* 0x000fe4000f8e10ff */
[----:B---3--:R-:W-:Y:S02]  /*0260*/  FFMA R8, R8, R18, R7 ;  /* 0x0000001208087223 */ /* 0x008fe40000000007 */
[----:B------:R-:W0:Y:S02]  /*0270*/  LDC.64 R4, c[0x3][R15] ;  /* 0x00c000000f047b82 */ /* 0x000e240000000a00 */
[----:B------:R-:W-:Y:S01]  /*0280*/  FFMA R9, R19, R9, R8 ;  /* 0x0000000913097223 */ /* 0x000fe20000000008 */
[----:B------:R-:W-:-:S03]  /*0290*/  FSEL R7, R6, 0.5, !P0 ;  /* 0x3f00000006077808 */ /* 0x000fc60004000000 */
[----:B----4-:R-:W-:Y:S01]  /*02a0*/  FFMA R10, R16, R10, R9 ;  /* 0x0000000a100a7223 */ /* 0x010fe20000000009 */
[----:B------:R-:W-:Y:S01]  /*02b0*/  ISETP.NE.AND P0, PT, R2, RZ, PT ;  /* 0x000000ff0200720c */ /* 0x000fe20003f05270 */
[----:B------:R-:W1:Y:S02]  /*02c0*/  LDC.64 R8, c[0x3][R15+0x10] ;  /* 0x00c004000f087b82 */ /* 0x000e640000000a00 */
[----:B------:R-:W-:Y:S01]  /*02d0*/  FFMA R10, R17, R11, R10 ;  /* 0x0000000b110a7223 */ /* 0x000fe2000000000a */
[----:B------:R-:W-:-:S03]  /*02e0*/  FSEL R6, R6, 0.5, !P0 ;  /* 0x3f00000006067808 */ /* 0x000fc60004000000 */
[----:B------:R-:W-:Y:S02]  /*02f0*/  FMUL R7, R10, R7 ;  /* 0x000000070a077220 */ /* 0x000fe40000400000 */
[----:B------:R-:W2:Y:S03]  /*0300*/  LDC.64 R10, c[0x3][R15+0x8] ;  /* 0x00c002000f0a7b82 */ /* 0x000ea60000000a00 */
[----:B------:R-:W-:Y:S05]  /*0310*/  STS [R20], R7 ;  /* 0x0000000714007388 */ /* 0x000fea0000000800 */
[----:B------:R-:W-:Y:S08]  /*0320*/  BAR.SYNC.DEFER_BLOCKING 0x0 ;  /* 0x0000000000007b1d */ /* 0x000ff00000010000 */
[----:B------:R-:W3:Y:S01]  /*0330*/  LDC.64 R12, c[0x3][R15+0x18] ;  /* 0x00c006000f0c7b82 */ /* 0x000ee20000000a00 */
[----:B------:R-:W0:Y:S04]  /*0340*/  LDS R3, [R14] ;  /* 0x000000000e037984 */ /* 0x000e280000000800 */
[----:B------:R-:W4:Y:S04]  /*0350*/  LDS R17, [R14+0x20] ;  /* 0x000020000e117984 */ /* 0x000f280000000800 */
[----:B------:R-:W2:Y:S04]  /*0360*/  LDS R16, [R14+0x40] ;  /* 0x000040000e107984 */ /* 0x000ea80000000800 */
[----:B------:R-:W5:Y:S04]  /*0370*/  LDS R19, [R14+0x60] ;  /* 0x000060000e137984 */ /* 0x000f680000000800 */
[----:B------:R-:W1:Y:S04]  /*0380*/  LDS R18, [R14+0x80] ;  /* 0x000080000e127984 */ /* 0x000e680000000800 */
[----:B------:R-:W3:Y:S04]  /*0390*/  LDS R21, [R14+0xa0] ;  /* 0x0000a0000e157984 */ /* 0x000ee80000000800 */
[----:B------:R-:W3:Y:S04]  /*03a0*/  LDS R20, [R14+0xc0] ;  /* 0x0000c0000e147984 */ /* 0x000ee80000000800 */
[----:B------:R-:W3:Y:S01]  /*03b0*/  LDS R7, [R14+0xe0] ;  /* 0x0000e0000e077984 */ /* 0x000ee20000000800 */
[----:B0-----:R-:W-:-:S04]  /*03c0*/  FFMA R4, R3, R4, RZ ;  /* 0x0000000403047223 */ /* 0x001fc800000000ff */
[----:B----4-:R-:W-:Y:S02]  /*03d0*/  FFMA R17, R17, R5, R4 ;  /* 0x0000000511117223 */ /* 0x010fe40000000004 */
[----:B------:R-:W0:Y:S02]  /*03e0*/  LDC.64 R4, c[0x0][0x388] ;  /* 0x0000e200ff047b82 */ /* 0x000e240000000a00 */
[----:B--2---:R-:W-:-:S04]  /*03f0*/  FFMA R10, R16, R10, R17 ;  /* 0x0000000a100a7223 */ /* 0x004fc80000000011 */
[----:B-----5:R-:W-:-:S04]  /*0400*/  FFMA R11, R19, R11, R10 ;  /* 0x0000000b130b7223 */ /* 0x020fc8000000000a */
[----:B-1----:R-:W-:-:S04]  /*0410*/  FFMA R8, R18, R8, R11 ;  /* 0x0000000812087223 */ /* 0x002fc8000000000b */
[----:B---3--:R-:W-:-:S04]  /*0420*/  FFMA R9, R21, R9, R8 ;  /* 0x0000000915097223 */ /* 0x008fc80000000008 */
[----:B------:R-:W-:-:S04]  /*0430*/  FFMA R12, R20, R12, R9 ;  /* 0x0000000c140c7223 */ /* 0x000fc80000000009 */
[----:B------:R-:W-:Y:S01]  /*0440*/  FFMA R7, R7, R13, R12 ;  /* 0x0000000d07077223 */ /* 0x000fe2000000000c */
[----:B0-----:R-:W-:-:S04]  /*0450*/  IMAD.WIDE R4, R0, 0x4, R4 ;  /* 0x0000000400047825 */ /* 0x001fc800078e0204 */
[----:B------:R-:W-:-:S05]  /*0460*/  FMUL R7, R7, R6 ;  /* 0x0000000607077220 */ /* 0x000fca0000400000 */
[----:B------:R-:W-:Y:S01]  /*0470*/  STG.E desc[UR6][R4.64], R7 ;  /* 0x0000000704007986 */ /* 0x000fe2000c101906 */
[----:B------:R-:W-:Y:S05]  /*0480*/  EXIT ;  /* 0x000000000000794d */ /* 0x000fea0003800000 */
.L_x_17:
        /* <DEDUP_REMOVED lines=15> */
.L_x_23:


//--------------------- .nv.shared.reserved.0     --------------------------
	.section	.nv.shared.reserved.0,"aw",@nobits
	.weak		__nv_reservedSMEM_offset_0_alias
	.size		__nv_reservedSMEM_offset_0_alias, 0, 64
	.other		__nv_reservedSMEM_offset_0_alias,@"STO_CUDA_RESERVED_SHARED STV_DEFAULT"
__nv_reservedSMEM_offset_0_alias:
	.zero		0
	.zero		64


//--------------------- .nv.shared._Z21dct8x8_inverse_sharedPKfPfi --------------------------
	.section	.nv.shared._Z21dct8x8_inverse_sharedPKfPfi,"aw",@nobits
	.sectionflags	@""
	.align	4
.nv.shared._Z21dct8x8_inverse_sharedPKfPfi:
	.zero		1280


//--------------------- .nv.shared._Z21dct8x8_forward_sharedPKfPfi --------------------------
	.section	.nv.shared._Z21dct8x8_forward_sharedPKfPfi,"aw",@nobits
	.sectionflags	@""
	.align	4
.nv.shared._Z21dct8x8_forward_sharedPKfPfi:
	.zero		1280


//--------------------- .nv.constant0._Z21dequant_invzig_kernelPKsPffii --------------------------
	.section	.nv.constant0._Z21dequant_invzig_kernelPKsPffii,"a",@progbits
	.sectionflags	@""
	.align	4
.nv.constant0._Z21dequant_invzig_kernelPKsPffii:
	.zero		924


//--------------------- .nv.constant0._Z15quantise_kernelPKfPsfi --------------------------
	.section	.nv.constant0._Z15quantise_kernelPKfPsfi,"a",@progbits
	.sectionflags	@""
	.align	4
.nv.constant0._Z15quantise_kernelPKfPsfi:
	.zero		920


//--------------------- .nv.constant0._Z13zigzag_kernelPKfPfii --------------------------
	.section	.nv.constant0._Z13zigzag_kernelPKfPfii,"a",@progbits
	.sectionflags	@""
	.align	4
.nv.constant0._Z13zigzag_kernelPKfPfii:
	.zero		920


//--------------------- .nv.constant0._Z21dct8x8_inverse_sharedPKfPfi --------------------------
	.section	.nv.constant0._Z21dct8x8_inverse_sharedPKfPfi,"a",@progbits
	.sectionflags	@""
	.align	4
.nv.constant0._Z21dct8x8_inverse_sharedPKfPfi:
	.zero		916


//--------------------- .nv.constant0._Z21dct8x8_forward_sharedPKfPfi --------------------------
	.section	.nv.constant0._Z21dct8x8_forward_sharedPKfPfi,"a",@progbits
	.sectionflags	@""
	.align	4
.nv.constant0._Z21dct8x8_forward_sharedPKfPfi:
	.zero		916


//--------------------- SYMBOLS --------------------------

	.type		.nv.reservedSmem.offset0,@object
	.size		.nv.reservedSmem.offset0,0x4
	.type		.nv.reservedSmem.cap,@object
	.size		.nv.reservedSmem.cap,0x4
